//
// Generated by NVIDIA NVVM Compiler
//
// Compiler Build ID: CL-36424714
// Cuda compilation tools, release 13.0, V13.0.88
// Based on NVVM 20.0.0
//

.version 9.0
.target sm_100
.address_size 64

	// .globl	_ZN6im2col10im2col_CHWEPfS0_iiiiiiiii
// _ZZN6im2col12matmul_allocEPfS0_S0_iiiiiiiE2Ks has been demoted
// _ZZN6im2col12matmul_allocEPfS0_S0_iiiiiiiE2Is has been demoted
// _ZZN6im2col17matmul_alloc_biasEPfS0_S0_S0_iiiiiiiE2Ks has been demoted
// _ZZN6im2col17matmul_alloc_biasEPfS0_S0_S0_iiiiiiiE2Is has been demoted
// _ZZN6im2col22matmul_alloc_bias_reluEPfS0_S0_S0_iiiiiiiE2Ks has been demoted
// _ZZN6im2col22matmul_alloc_bias_reluEPfS0_S0_S0_iiiiiiiE2Is has been demoted
// _ZZN6im2col26matmul_alloc_bias_add_reluEPfS0_S0_S0_iiiiiiiE2Ks has been demoted
// _ZZN6im2col26matmul_alloc_bias_add_reluEPfS0_S0_S0_iiiiiiiE2Is has been demoted

.visible .entry _ZN6im2col10im2col_CHWEPfS0_iiiiiiiii(
	.param .u64 .ptr .align 1 _ZN6im2col10im2col_CHWEPfS0_iiiiiiiii_param_0,
	.param .u64 .ptr .align 1 _ZN6im2col10im2col_CHWEPfS0_iiiiiiiii_param_1,
	.param .u32 _ZN6im2col10im2col_CHWEPfS0_iiiiiiiii_param_2,
	.param .u32 _ZN6im2col10im2col_CHWEPfS0_iiiiiiiii_param_3,
	.param .u32 _ZN6im2col10im2col_CHWEPfS0_iiiiiiiii_param_4,
	.param .u32 _ZN6im2col10im2col_CHWEPfS0_iiiiiiiii_param_5,
	.param .u32 _ZN6im2col10im2col_CHWEPfS0_iiiiiiiii_param_6,
	.param .u32 _ZN6im2col10im2col_CHWEPfS0_iiiiiiiii_param_7,
	.param .u32 _ZN6im2col10im2col_CHWEPfS0_iiiiiiiii_param_8,
	.param .u32 _ZN6im2col10im2col_CHWEPfS0_iiiiiiiii_param_9,
	.param .u32 _ZN6im2col10im2col_CHWEPfS0_iiiiiiiii_param_10
)
{
	.reg .pred 	%p<10>;
	.reg .b32 	%r<32>;
	.reg .b32 	%f<5>;
	.reg .b64 	%rd<9>;

	ld.param.u64 	%rd1, [_ZN6im2col10im2col_CHWEPfS0_iiiiiiiii_param_0];
	ld.param.u64 	%rd2, [_ZN6im2col10im2col_CHWEPfS0_iiiiiiiii_param_1];
	ld.param.u32 	%r8, [_ZN6im2col10im2col_CHWEPfS0_iiiiiiiii_param_2];
	ld.param.u32 	%r9, [_ZN6im2col10im2col_CHWEPfS0_iiiiiiiii_param_3];
	ld.param.u32 	%r10, [_ZN6im2col10im2col_CHWEPfS0_iiiiiiiii_param_4];
	ld.param.u32 	%r11, [_ZN6im2col10im2col_CHWEPfS0_iiiiiiiii_param_5];
	ld.param.u32 	%r12, [_ZN6im2col10im2col_CHWEPfS0_iiiiiiiii_param_6];
	ld.param.u32 	%r13, [_ZN6im2col10im2col_CHWEPfS0_iiiiiiiii_param_7];
	ld.param.u32 	%r14, [_ZN6im2col10im2col_CHWEPfS0_iiiiiiiii_param_8];
	ld.param.u32 	%r15, [_ZN6im2col10im2col_CHWEPfS0_iiiiiiiii_param_9];
	mov.u32 	%r16, %ctaid.y;
	div.u32 	%r1, %r16, %r9;
	mov.u32 	%r2, %tid.x;
	mul.lo.s32 	%r17, %r1, %r9;
	sub.s32 	%r3, %r16, %r17;
	mov.u32 	%r4, %ctaid.z;
	mov.u32 	%r5, %tid.y;
	mul.lo.s32 	%r18, %r1, %r14;
	sub.s32 	%r19, %r18, %r15;
	add.s32 	%r6, %r19, %r4;
	mul.lo.s32 	%r20, %r14, %r2;
	sub.s32 	%r21, %r20, %r15;
	add.s32 	%r7, %r21, %r5;
	setp.gt.s32 	%p1, %r6, -1;
	setp.lt.s32 	%p2, %r6, %r10;
	and.pred  	%p3, %p1, %p2;
	setp.gt.s32 	%p4, %r7, -1;
	setp.lt.s32 	%p5, %r7, %r11;
	and.pred  	%p6, %p4, %p5;
	and.pred  	%p8, %p3, %p6;
	mov.f32 	%f4, 0f00000000;
	not.pred 	%p9, %p8;
	@%p9 bra 	$L__BB0_2;
	cvta.to.global.u64 	%rd3, %rd1;
	mov.u32 	%r22, %ctaid.x;
	mad.lo.s32 	%r23, %r9, %r22, %r3;
	mad.lo.s32 	%r24, %r23, %r10, %r6;
	mad.lo.s32 	%r25, %r24, %r11, %r7;
	mul.wide.u32 	%rd4, %r25, 4;
	add.s64 	%rd5, %rd3, %rd4;
	ld.global.f32 	%f4, [%rd5];
$L__BB0_2:
	cvta.to.global.u64 	%rd6, %rd2;
	mov.u32 	%r26, %ctaid.x;
	mad.lo.s32 	%r27, %r9, %r26, %r3;
	mad.lo.s32 	%r28, %r27, %r8, %r4;
	mad.lo.s32 	%r29, %r28, %r8, %r5;
	mad.lo.s32 	%r30, %r29, %r12, %r1;
	mad.lo.s32 	%r31, %r30, %r13, %r2;
	mul.wide.s32 	%rd7, %r31, 4;
	add.s64 	%rd8, %rd6, %rd7;
	st.global.f32 	[%rd8], %f4;
	ret;

}
	// .globl	_ZN6im2col12im2col_CHW_2EPfS0_iiiiiiiii
.visible .entry _ZN6im2col12im2col_CHW_2EPfS0_iiiiiiiii(
	.param .u64 .ptr .align 1 _ZN6im2col12im2col_CHW_2EPfS0_iiiiiiiii_param_0,
	.param .u64 .ptr .align 1 _ZN6im2col12im2col_CHW_2EPfS0_iiiiiiiii_param_1,
	.param .u32 _ZN6im2col12im2col_CHW_2EPfS0_iiiiiiiii_param_2,
	.param .u32 _ZN6im2col12im2col_CHW_2EPfS0_iiiiiiiii_param_3,
	.param .u32 _ZN6im2col12im2col_CHW_2EPfS0_iiiiiiiii_param_4,
	.param .u32 _ZN6im2col12im2col_CHW_2EPfS0_iiiiiiiii_param_5,
	.param .u32 _ZN6im2col12im2col_CHW_2EPfS0_iiiiiiiii_param_6,
	.param .u32 _ZN6im2col12im2col_CHW_2EPfS0_iiiiiiiii_param_7,
	.param .u32 _ZN6im2col12im2col_CHW_2EPfS0_iiiiiiiii_param_8,
	.param .u32 _ZN6im2col12im2col_CHW_2EPfS0_iiiiiiiii_param_9,
	.param .u32 _ZN6im2col12im2col_CHW_2EPfS0_iiiiiiiii_param_10
)
{
	.reg .pred 	%p<13>;
	.reg .b32 	%r<33>;
	.reg .b32 	%f<5>;
	.reg .b64 	%rd<9>;

	ld.param.u64 	%rd1, [_ZN6im2col12im2col_CHW_2EPfS0_iiiiiiiii_param_0];
	ld.param.u64 	%rd2, [_ZN6im2col12im2col_CHW_2EPfS0_iiiiiiiii_param_1];
	ld.param.u32 	%r7, [_ZN6im2col12im2col_CHW_2EPfS0_iiiiiiiii_param_2];
	ld.param.u32 	%r8, [_ZN6im2col12im2col_CHW_2EPfS0_iiiiiiiii_param_3];
	ld.param.u32 	%r9, [_ZN6im2col12im2col_CHW_2EPfS0_iiiiiiiii_param_4];
	ld.param.u32 	%r10, [_ZN6im2col12im2col_CHW_2EPfS0_iiiiiiiii_param_5];
	ld.param.u32 	%r11, [_ZN6im2col12im2col_CHW_2EPfS0_iiiiiiiii_param_6];
	ld.param.u32 	%r12, [_ZN6im2col12im2col_CHW_2EPfS0_iiiiiiiii_param_7];
	ld.param.u32 	%r13, [_ZN6im2col12im2col_CHW_2EPfS0_iiiiiiiii_param_8];
	ld.param.u32 	%r14, [_ZN6im2col12im2col_CHW_2EPfS0_iiiiiiiii_param_9];
	mov.u32 	%r15, %ctaid.y;
	mov.u32 	%r16, %tid.x;
	mov.u32 	%r1, %ctaid.z;
	mov.u32 	%r17, %tid.y;
	mov.u32 	%r18, %tid.z;
	mul.lo.s32 	%r19, %r13, %r15;
	sub.s32 	%r20, %r19, %r14;
	add.s32 	%r2, %r20, %r17;
	mul.lo.s32 	%r21, %r13, %r16;
	sub.s32 	%r22, %r21, %r14;
	add.s32 	%r3, %r22, %r18;
	mad.lo.s32 	%r4, %r12, %r15, %r16;
	mad.lo.s32 	%r23, %r7, %r1, %r17;
	mad.lo.s32 	%r5, %r23, %r7, %r18;
	setp.gt.s32 	%p1, %r2, -1;
	setp.lt.s32 	%p2, %r2, %r9;
	and.pred  	%p3, %p1, %p2;
	setp.gt.s32 	%p4, %r3, -1;
	setp.lt.s32 	%p5, %r3, %r10;
	and.pred  	%p6, %p4, %p5;
	and.pred  	%p8, %p3, %p6;
	mov.f32 	%f4, 0f00000000;
	not.pred 	%p9, %p8;
	@%p9 bra 	$L__BB1_2;
	cvta.to.global.u64 	%rd3, %rd1;
	mov.u32 	%r24, %ctaid.x;
	mad.lo.s32 	%r25, %r8, %r24, %r1;
	mad.lo.s32 	%r26, %r25, %r9, %r2;
	mad.lo.s32 	%r27, %r26, %r10, %r3;
	mul.wide.u32 	%rd4, %r27, 4;
	add.s64 	%rd5, %rd3, %rd4;
	ld.global.f32 	%f4, [%rd5];
$L__BB1_2:
	mul.lo.s32 	%r28, %r7, %r7;
	mul.lo.s32 	%r29, %r28, %r8;
	mul.lo.s32 	%r30, %r12, %r11;
	mov.u32 	%r31, %ctaid.x;
	mad.lo.s32 	%r32, %r29, %r31, %r5;
	mad.lo.s32 	%r6, %r32, %r30, %r4;
	setp.ge.s32 	%p10, %r5, %r29;
	setp.ge.s32 	%p11, %r4, %r30;
	or.pred  	%p12, %p10, %p11;
	@%p12 bra 	$L__BB1_4;
	cvta.to.global.u64 	%rd6, %rd2;
	mul.wide.s32 	%rd7, %r6, 4;
	add.s64 	%rd8, %rd6, %rd7;
	st.global.f32 	[%rd8], %f4;
$L__BB1_4:
	ret;

}
	// .globl	_ZN6im2col12matmul_allocEPfS0_S0_iiiiiii
.visible .entry _ZN6im2col12matmul_allocEPfS0_S0_iiiiiii(
	.param .u64 .ptr .align 1 _ZN6im2col12matmul_allocEPfS0_S0_iiiiiii_param_0,
	.param .u64 .ptr .align 1 _ZN6im2col12matmul_allocEPfS0_S0_iiiiiii_param_1,
	.param .u64 .ptr .align 1 _ZN6im2col12matmul_allocEPfS0_S0_iiiiiii_param_2,
	.param .u32 _ZN6im2col12matmul_allocEPfS0_S0_iiiiiii_param_3,
	.param .u32 _ZN6im2col12matmul_allocEPfS0_S0_iiiiiii_param_4,
	.param .u32 _ZN6im2col12matmul_allocEPfS0_S0_iiiiiii_param_5,
	.param .u32 _ZN6im2col12matmul_allocEPfS0_S0_iiiiiii_param_6,
	.param .u32 _ZN6im2col12matmul_allocEPfS0_S0_iiiiiii_param_7,
	.param .u32 _ZN6im2col12matmul_allocEPfS0_S0_iiiiiii_param_8,
	.param .u32 _ZN6im2col12matmul_allocEPfS0_S0_iiiiiii_param_9
)
{
	.reg .pred 	%p<14>;
	.reg .b32 	%r<69>;
	.reg .b32 	%f<109>;
	.reg .b64 	%rd<20>;
	// demoted variable
	.shared .align 4 .b8 _ZZN6im2col12matmul_allocEPfS0_S0_iiiiiiiE2Ks[256];
	// demoted variable
	.shared .align 4 .b8 _ZZN6im2col12matmul_allocEPfS0_S0_iiiiiiiE2Is[256];
	ld.param.u64 	%rd5, [_ZN6im2col12matmul_allocEPfS0_S0_iiiiiii_param_0];
	ld.param.u64 	%rd6, [_ZN6im2col12matmul_allocEPfS0_S0_iiiiiii_param_1];
	ld.param.u32 	%r34, [_ZN6im2col12matmul_allocEPfS0_S0_iiiiiii_param_7];
	ld.param.u32 	%r35, [_ZN6im2col12matmul_allocEPfS0_S0_iiiiiii_param_8];
	ld.param.u32 	%r36, [_ZN6im2col12matmul_allocEPfS0_S0_iiiiiii_param_9];
	cvta.to.global.u64 	%rd1, %rd6;
	cvta.to.global.u64 	%rd2, %rd5;
	mov.u32 	%r37, %ctaid.y;
	shl.b32 	%r38, %r37, 3;
	mov.u32 	%r1, %tid.x;
	add.s32 	%r2, %r38, %r1;
	mov.u32 	%r39, %ctaid.z;
	shl.b32 	%r3, %r39, 3;
	mov.u32 	%r4, %tid.y;
	add.s32 	%r5, %r3, %r4;
	setp.lt.s32 	%p1, %r35, 1;
	mov.f32 	%f108, 0f00000000;
	@%p1 bra 	$L__BB2_19;
	add.s32 	%r6, %r35, 7;
	shl.b32 	%r41, %r1, 5;
	mov.u32 	%r42, _ZZN6im2col12matmul_allocEPfS0_S0_iiiiiiiE2Ks;
	add.s32 	%r7, %r42, %r41;
	shl.b32 	%r43, %r4, 2;
	add.s32 	%r8, %r7, %r43;
	mul.lo.s32 	%r9, %r35, %r2;
	mov.u32 	%r44, _ZZN6im2col12matmul_allocEPfS0_S0_iiiiiiiE2Is;
	add.s32 	%r12, %r44, %r43;
	add.s32 	%r10, %r12, %r41;
	mov.u32 	%r45, %ctaid.x;
	mul.lo.s32 	%r11, %r35, %r45;
	setp.lt.u32 	%p2, %r35, 9;
	mov.f32 	%f108, 0f00000000;
	mov.b32 	%r68, 0;
	@%p2 bra 	$L__BB2_13;
	shr.u32 	%r46, %r6, 3;
	and.b32  	%r47, %r46, 268435454;
	neg.s32 	%r67, %r47;
	add.s32 	%r48, %r1, %r11;
	add.s32 	%r49, %r48, 8;
	mad.lo.s32 	%r50, %r36, %r49, %r4;
	add.s32 	%r65, %r50, %r3;
	shl.b32 	%r15, %r36, 4;
	mad.lo.s32 	%r51, %r36, %r48, %r4;
	add.s32 	%r64, %r51, %r3;
	add.s32 	%r62, %r4, %r9;
	mov.f32 	%f108, 0f00000000;
	mov.u32 	%r63, %r4;
	mov.u32 	%r66, %r1;
$L__BB2_3:
	setp.ge.s32 	%p3, %r63, %r35;
	mul.wide.s32 	%rd7, %r62, 4;
	add.s64 	%rd3, %rd2, %rd7;
	mov.f32 	%f100, 0f00000000;
	@%p3 bra 	$L__BB2_5;
	ld.global.f32 	%f100, [%rd3];
$L__BB2_5:
	st.shared.f32 	[%r8], %f100;
	setp.ge.s32 	%p4, %r66, %r35;
	mov.f32 	%f101, 0f00000000;
	@%p4 bra 	$L__BB2_7;
	mul.wide.u32 	%rd8, %r64, 4;
	add.s64 	%rd9, %rd1, %rd8;
	ld.global.f32 	%f101, [%rd9];
$L__BB2_7:
	st.shared.f32 	[%r10], %f101;
	bar.sync 	0;
	ld.shared.f32 	%f27, [%r7];
	ld.shared.f32 	%f28, [%r12];
	fma.rn.f32 	%f29, %f27, %f28, %f108;
	ld.shared.f32 	%f30, [%r7+4];
	ld.shared.f32 	%f31, [%r12+32];
	fma.rn.f32 	%f32, %f30, %f31, %f29;
	ld.shared.f32 	%f33, [%r7+8];
	ld.shared.f32 	%f34, [%r12+64];
	fma.rn.f32 	%f35, %f33, %f34, %f32;
	ld.shared.f32 	%f36, [%r7+12];
	ld.shared.f32 	%f37, [%r12+96];
	fma.rn.f32 	%f38, %f36, %f37, %f35;
	ld.shared.f32 	%f39, [%r7+16];
	ld.shared.f32 	%f40, [%r12+128];
	fma.rn.f32 	%f41, %f39, %f40, %f38;
	ld.shared.f32 	%f42, [%r7+20];
	ld.shared.f32 	%f43, [%r12+160];
	fma.rn.f32 	%f44, %f42, %f43, %f41;
	ld.shared.f32 	%f45, [%r7+24];
	ld.shared.f32 	%f46, [%r12+192];
	fma.rn.f32 	%f47, %f45, %f46, %f44;
	ld.shared.f32 	%f48, [%r7+28];
	ld.shared.f32 	%f49, [%r12+224];
	fma.rn.f32 	%f6, %f48, %f49, %f47;
	bar.sync 	0;
	add.s32 	%r52, %r63, 8;
	setp.ge.s32 	%p5, %r52, %r35;
	mov.f32 	%f102, 0f00000000;
	@%p5 bra 	$L__BB2_9;
	ld.global.f32 	%f102, [%rd3+32];
$L__BB2_9:
	st.shared.f32 	[%r8], %f102;
	add.s32 	%r53, %r66, 8;
	setp.ge.s32 	%p6, %r53, %r35;
	mov.f32 	%f103, 0f00000000;
	@%p6 bra 	$L__BB2_11;
	mul.wide.u32 	%rd10, %r65, 4;
	add.s64 	%rd11, %rd1, %rd10;
	ld.global.f32 	%f103, [%rd11];
$L__BB2_11:
	st.shared.f32 	[%r10], %f103;
	bar.sync 	0;
	ld.shared.f32 	%f51, [%r7];
	ld.shared.f32 	%f52, [%r12];
	fma.rn.f32 	%f53, %f51, %f52, %f6;
	ld.shared.f32 	%f54, [%r7+4];
	ld.shared.f32 	%f55, [%r12+32];
	fma.rn.f32 	%f56, %f54, %f55, %f53;
	ld.shared.f32 	%f57, [%r7+8];
	ld.shared.f32 	%f58, [%r12+64];
	fma.rn.f32 	%f59, %f57, %f58, %f56;
	ld.shared.f32 	%f60, [%r7+12];
	ld.shared.f32 	%f61, [%r12+96];
	fma.rn.f32 	%f62, %f60, %f61, %f59;
	ld.shared.f32 	%f63, [%r7+16];
	ld.shared.f32 	%f64, [%r12+128];
	fma.rn.f32 	%f65, %f63, %f64, %f62;
	ld.shared.f32 	%f66, [%r7+20];
	ld.shared.f32 	%f67, [%r12+160];
	fma.rn.f32 	%f68, %f66, %f67, %f65;
	ld.shared.f32 	%f69, [%r7+24];
	ld.shared.f32 	%f70, [%r12+192];
	fma.rn.f32 	%f71, %f69, %f70, %f68;
	ld.shared.f32 	%f72, [%r7+28];
	ld.shared.f32 	%f73, [%r12+224];
	fma.rn.f32 	%f108, %f72, %f73, %f71;
	bar.sync 	0;
	add.s32 	%r67, %r67, 2;
	add.s32 	%r66, %r66, 16;
	add.s32 	%r65, %r65, %r15;
	add.s32 	%r64, %r64, %r15;
	add.s32 	%r63, %r63, 16;
	add.s32 	%r62, %r62, 16;
	setp.ne.s32 	%p7, %r67, 0;
	@%p7 bra 	$L__BB2_3;
	and.b32  	%r68, %r6, 2147483632;
$L__BB2_13:
	and.b32  	%r54, %r6, 8;
	setp.eq.s32 	%p8, %r54, 0;
	@%p8 bra 	$L__BB2_19;
	add.s32 	%r32, %r68, %r4;
	setp.ge.s32 	%p9, %r32, %r35;
	mov.f32 	%f106, 0f00000000;
	@%p9 bra 	$L__BB2_16;
	add.s32 	%r55, %r32, %r9;
	mul.wide.s32 	%rd12, %r55, 4;
	add.s64 	%rd13, %rd2, %rd12;
	ld.global.f32 	%f106, [%rd13];
$L__BB2_16:
	st.shared.f32 	[%r8], %f106;
	add.s32 	%r33, %r68, %r1;
	setp.ge.s32 	%p10, %r33, %r35;
	mov.f32 	%f107, 0f00000000;
	@%p10 bra 	$L__BB2_18;
	add.s32 	%r56, %r33, %r11;
	mad.lo.s32 	%r57, %r56, %r36, %r5;
	mul.wide.u32 	%rd14, %r57, 4;
	add.s64 	%rd15, %rd1, %rd14;
	ld.global.f32 	%f107, [%rd15];
$L__BB2_18:
	st.shared.f32 	[%r10], %f107;
	bar.sync 	0;
	ld.shared.f32 	%f76, [%r7];
	ld.shared.f32 	%f77, [%r12];
	fma.rn.f32 	%f78, %f76, %f77, %f108;
	ld.shared.f32 	%f79, [%r7+4];
	ld.shared.f32 	%f80, [%r12+32];
	fma.rn.f32 	%f81, %f79, %f80, %f78;
	ld.shared.f32 	%f82, [%r7+8];
	ld.shared.f32 	%f83, [%r12+64];
	fma.rn.f32 	%f84, %f82, %f83, %f81;
	ld.shared.f32 	%f85, [%r7+12];
	ld.shared.f32 	%f86, [%r12+96];
	fma.rn.f32 	%f87, %f85, %f86, %f84;
	ld.shared.f32 	%f88, [%r7+16];
	ld.shared.f32 	%f89, [%r12+128];
	fma.rn.f32 	%f90, %f88, %f89, %f87;
	ld.shared.f32 	%f91, [%r7+20];
	ld.shared.f32 	%f92, [%r12+160];
	fma.rn.f32 	%f93, %f91, %f92, %f90;
	ld.shared.f32 	%f94, [%r7+24];
	ld.shared.f32 	%f95, [%r12+192];
	fma.rn.f32 	%f96, %f94, %f95, %f93;
	ld.shared.f32 	%f97, [%r7+28];
	ld.shared.f32 	%f98, [%r12+224];
	fma.rn.f32 	%f108, %f97, %f98, %f96;
	bar.sync 	0;
$L__BB2_19:
	setp.ge.s32 	%p11, %r2, %r34;
	setp.ge.s32 	%p12, %r5, %r36;
	or.pred  	%p13, %p11, %p12;
	@%p13 bra 	$L__BB2_21;
	ld.param.u64 	%rd19, [_ZN6im2col12matmul_allocEPfS0_S0_iiiiiii_param_2];
	mov.u32 	%r59, %ctaid.x;
	mad.lo.s32 	%r60, %r34, %r59, %r2;
	mad.lo.s32 	%r61, %r60, %r36, %r5;
	cvta.to.global.u64 	%rd16, %rd19;
	mul.wide.s32 	%rd17, %r61, 4;
	add.s64 	%rd18, %rd16, %rd17;
	st.global.f32 	[%rd18], %f108;
$L__BB2_21:
	ret;

}
	// .globl	_ZN6im2col17matmul_alloc_biasEPfS0_S0_S0_iiiiiii
.visible .entry _ZN6im2col17matmul_alloc_biasEPfS0_S0_S0_iiiiiii(
	.param .u64 .ptr .align 1 _ZN6im2col17matmul_alloc_biasEPfS0_S0_S0_iiiiiii_param_0,
	.param .u64 .ptr .align 1 _ZN6im2col17matmul_alloc_biasEPfS0_S0_S0_iiiiiii_param_1,
	.param .u64 .ptr .align 1 _ZN6im2col17matmul_alloc_biasEPfS0_S0_S0_iiiiiii_param_2,
	.param .u64 .ptr .align 1 _ZN6im2col17matmul_alloc_biasEPfS0_S0_S0_iiiiiii_param_3,
	.param .u32 _ZN6im2col17matmul_alloc_biasEPfS0_S0_S0_iiiiiii_param_4,
	.param .u32 _ZN6im2col17matmul_alloc_biasEPfS0_S0_S0_iiiiiii_param_5,
	.param .u32 _ZN6im2col17matmul_alloc_biasEPfS0_S0_S0_iiiiiii_param_6,
	.param .u32 _ZN6im2col17matmul_alloc_biasEPfS0_S0_S0_iiiiiii_param_7,
	.param .u32 _ZN6im2col17matmul_alloc_biasEPfS0_S0_S0_iiiiiii_param_8,
	.param .u32 _ZN6im2col17matmul_alloc_biasEPfS0_S0_S0_iiiiiii_param_9,
	.param .u32 _ZN6im2col17matmul_alloc_biasEPfS0_S0_S0_iiiiiii_param_10
)
{
	.reg .pred 	%p<14>;
	.reg .b32 	%r<69>;
	.reg .b32 	%f<111>;
	.reg .b64 	%rd<25>;
	// demoted variable
	.shared .align 4 .b8 _ZZN6im2col17matmul_alloc_biasEPfS0_S0_S0_iiiiiiiE2Ks[256];
	// demoted variable
	.shared .align 4 .b8 _ZZN6im2col17matmul_alloc_biasEPfS0_S0_S0_iiiiiiiE2Is[256];
	ld.param.u64 	%rd6, [_ZN6im2col17matmul_alloc_biasEPfS0_S0_S0_iiiiiii_param_0];
	ld.param.u64 	%rd7, [_ZN6im2col17matmul_alloc_biasEPfS0_S0_S0_iiiiiii_param_1];
	ld.param.u32 	%r34, [_ZN6im2col17matmul_alloc_biasEPfS0_S0_S0_iiiiiii_param_8];
	ld.param.u32 	%r35, [_ZN6im2col17matmul_alloc_biasEPfS0_S0_S0_iiiiiii_param_9];
	ld.param.u32 	%r36, [_ZN6im2col17matmul_alloc_biasEPfS0_S0_S0_iiiiiii_param_10];
	cvta.to.global.u64 	%rd1, %rd7;
	cvta.to.global.u64 	%rd2, %rd6;
	mov.u32 	%r37, %ctaid.y;
	shl.b32 	%r38, %r37, 3;
	mov.u32 	%r1, %tid.y;
	add.s32 	%r2, %r38, %r1;
	mov.u32 	%r39, %ctaid.z;
	shl.b32 	%r3, %r39, 3;
	mov.u32 	%r4, %tid.x;
	add.s32 	%r5, %r3, %r4;
	setp.lt.s32 	%p1, %r35, 1;
	mov.f32 	%f110, 0f00000000;
	@%p1 bra 	$L__BB3_19;
	add.s32 	%r6, %r35, 7;
	shl.b32 	%r41, %r1, 5;
	mov.u32 	%r42, _ZZN6im2col17matmul_alloc_biasEPfS0_S0_S0_iiiiiiiE2Ks;
	add.s32 	%r7, %r42, %r41;
	shl.b32 	%r43, %r4, 2;
	add.s32 	%r8, %r7, %r43;
	mul.lo.s32 	%r9, %r35, %r2;
	mov.u32 	%r44, _ZZN6im2col17matmul_alloc_biasEPfS0_S0_S0_iiiiiiiE2Is;
	add.s32 	%r12, %r44, %r43;
	add.s32 	%r10, %r12, %r41;
	mov.u32 	%r45, %ctaid.x;
	mul.lo.s32 	%r11, %r35, %r45;
	setp.lt.u32 	%p2, %r35, 9;
	mov.f32 	%f110, 0f00000000;
	mov.b32 	%r68, 0;
	@%p2 bra 	$L__BB3_13;
	shr.u32 	%r46, %r6, 3;
	and.b32  	%r47, %r46, 268435454;
	neg.s32 	%r67, %r47;
	add.s32 	%r48, %r1, %r11;
	add.s32 	%r49, %r48, 8;
	mad.lo.s32 	%r50, %r36, %r49, %r4;
	add.s32 	%r65, %r50, %r3;
	shl.b32 	%r15, %r36, 4;
	mad.lo.s32 	%r51, %r36, %r48, %r4;
	add.s32 	%r64, %r51, %r3;
	add.s32 	%r62, %r4, %r9;
	mov.f32 	%f110, 0f00000000;
	mov.u32 	%r63, %r4;
	mov.u32 	%r66, %r1;
$L__BB3_3:
	setp.ge.s32 	%p3, %r63, %r35;
	mul.wide.s32 	%rd8, %r62, 4;
	add.s64 	%rd3, %rd2, %rd8;
	mov.f32 	%f102, 0f00000000;
	@%p3 bra 	$L__BB3_5;
	ld.global.f32 	%f102, [%rd3];
$L__BB3_5:
	st.shared.f32 	[%r8], %f102;
	setp.ge.s32 	%p4, %r66, %r35;
	mov.f32 	%f103, 0f00000000;
	@%p4 bra 	$L__BB3_7;
	mul.wide.u32 	%rd9, %r64, 4;
	add.s64 	%rd10, %rd1, %rd9;
	ld.global.f32 	%f103, [%rd10];
$L__BB3_7:
	st.shared.f32 	[%r10], %f103;
	bar.sync 	0;
	ld.shared.f32 	%f27, [%r7];
	ld.shared.f32 	%f28, [%r12];
	fma.rn.f32 	%f29, %f27, %f28, %f110;
	ld.shared.f32 	%f30, [%r7+4];
	ld.shared.f32 	%f31, [%r12+32];
	fma.rn.f32 	%f32, %f30, %f31, %f29;
	ld.shared.f32 	%f33, [%r7+8];
	ld.shared.f32 	%f34, [%r12+64];
	fma.rn.f32 	%f35, %f33, %f34, %f32;
	ld.shared.f32 	%f36, [%r7+12];
	ld.shared.f32 	%f37, [%r12+96];
	fma.rn.f32 	%f38, %f36, %f37, %f35;
	ld.shared.f32 	%f39, [%r7+16];
	ld.shared.f32 	%f40, [%r12+128];
	fma.rn.f32 	%f41, %f39, %f40, %f38;
	ld.shared.f32 	%f42, [%r7+20];
	ld.shared.f32 	%f43, [%r12+160];
	fma.rn.f32 	%f44, %f42, %f43, %f41;
	ld.shared.f32 	%f45, [%r7+24];
	ld.shared.f32 	%f46, [%r12+192];
	fma.rn.f32 	%f47, %f45, %f46, %f44;
	ld.shared.f32 	%f48, [%r7+28];
	ld.shared.f32 	%f49, [%r12+224];
	fma.rn.f32 	%f6, %f48, %f49, %f47;
	bar.sync 	0;
	add.s32 	%r52, %r63, 8;
	setp.ge.s32 	%p5, %r52, %r35;
	mov.f32 	%f104, 0f00000000;
	@%p5 bra 	$L__BB3_9;
	ld.global.f32 	%f104, [%rd3+32];
$L__BB3_9:
	st.shared.f32 	[%r8], %f104;
	add.s32 	%r53, %r66, 8;
	setp.ge.s32 	%p6, %r53, %r35;
	mov.f32 	%f105, 0f00000000;
	@%p6 bra 	$L__BB3_11;
	mul.wide.u32 	%rd11, %r65, 4;
	add.s64 	%rd12, %rd1, %rd11;
	ld.global.f32 	%f105, [%rd12];
$L__BB3_11:
	st.shared.f32 	[%r10], %f105;
	bar.sync 	0;
	ld.shared.f32 	%f51, [%r7];
	ld.shared.f32 	%f52, [%r12];
	fma.rn.f32 	%f53, %f51, %f52, %f6;
	ld.shared.f32 	%f54, [%r7+4];
	ld.shared.f32 	%f55, [%r12+32];
	fma.rn.f32 	%f56, %f54, %f55, %f53;
	ld.shared.f32 	%f57, [%r7+8];
	ld.shared.f32 	%f58, [%r12+64];
	fma.rn.f32 	%f59, %f57, %f58, %f56;
	ld.shared.f32 	%f60, [%r7+12];
	ld.shared.f32 	%f61, [%r12+96];
	fma.rn.f32 	%f62, %f60, %f61, %f59;
	ld.shared.f32 	%f63, [%r7+16];
	ld.shared.f32 	%f64, [%r12+128];
	fma.rn.f32 	%f65, %f63, %f64, %f62;
	ld.shared.f32 	%f66, [%r7+20];
	ld.shared.f32 	%f67, [%r12+160];
	fma.rn.f32 	%f68, %f66, %f67, %f65;
	ld.shared.f32 	%f69, [%r7+24];
	ld.shared.f32 	%f70, [%r12+192];
	fma.rn.f32 	%f71, %f69, %f70, %f68;
	ld.shared.f32 	%f72, [%r7+28];
	ld.shared.f32 	%f73, [%r12+224];
	fma.rn.f32 	%f110, %f72, %f73, %f71;
	bar.sync 	0;
	add.s32 	%r67, %r67, 2;
	add.s32 	%r66, %r66, 16;
	add.s32 	%r65, %r65, %r15;
	add.s32 	%r64, %r64, %r15;
	add.s32 	%r63, %r63, 16;
	add.s32 	%r62, %r62, 16;
	setp.ne.s32 	%p7, %r67, 0;
	@%p7 bra 	$L__BB3_3;
	and.b32  	%r68, %r6, 2147483632;
$L__BB3_13:
	and.b32  	%r54, %r6, 8;
	setp.eq.s32 	%p8, %r54, 0;
	@%p8 bra 	$L__BB3_19;
	add.s32 	%r32, %r68, %r4;
	setp.ge.s32 	%p9, %r32, %r35;
	mov.f32 	%f108, 0f00000000;
	@%p9 bra 	$L__BB3_16;
	add.s32 	%r55, %r32, %r9;
	mul.wide.s32 	%rd13, %r55, 4;
	add.s64 	%rd14, %rd2, %rd13;
	ld.global.f32 	%f108, [%rd14];
$L__BB3_16:
	st.shared.f32 	[%r8], %f108;
	add.s32 	%r33, %r68, %r1;
	setp.ge.s32 	%p10, %r33, %r35;
	mov.f32 	%f109, 0f00000000;
	@%p10 bra 	$L__BB3_18;
	add.s32 	%r56, %r33, %r11;
	mad.lo.s32 	%r57, %r56, %r36, %r5;
	mul.wide.u32 	%rd15, %r57, 4;
	add.s64 	%rd16, %rd1, %rd15;
	ld.global.f32 	%f109, [%rd16];
$L__BB3_18:
	st.shared.f32 	[%r10], %f109;
	bar.sync 	0;
	ld.shared.f32 	%f76, [%r7];
	ld.shared.f32 	%f77, [%r12];
	fma.rn.f32 	%f78, %f76, %f77, %f110;
	ld.shared.f32 	%f79, [%r7+4];
	ld.shared.f32 	%f80, [%r12+32];
	fma.rn.f32 	%f81, %f79, %f80, %f78;
	ld.shared.f32 	%f82, [%r7+8];
	ld.shared.f32 	%f83, [%r12+64];
	fma.rn.f32 	%f84, %f82, %f83, %f81;
	ld.shared.f32 	%f85, [%r7+12];
	ld.shared.f32 	%f86, [%r12+96];
	fma.rn.f32 	%f87, %f85, %f86, %f84;
	ld.shared.f32 	%f88, [%r7+16];
	ld.shared.f32 	%f89, [%r12+128];
	fma.rn.f32 	%f90, %f88, %f89, %f87;
	ld.shared.f32 	%f91, [%r7+20];
	ld.shared.f32 	%f92, [%r12+160];
	fma.rn.f32 	%f93, %f91, %f92, %f90;
	ld.shared.f32 	%f94, [%r7+24];
	ld.shared.f32 	%f95, [%r12+192];
	fma.rn.f32 	%f96, %f94, %f95, %f93;
	ld.shared.f32 	%f97, [%r7+28];
	ld.shared.f32 	%f98, [%r12+224];
	fma.rn.f32 	%f110, %f97, %f98, %f96;
	bar.sync 	0;
$L__BB3_19:
	setp.ge.s32 	%p11, %r2, %r34;
	setp.ge.s32 	%p12, %r5, %r36;
	or.pred  	%p13, %p11, %p12;
	@%p13 bra 	$L__BB3_21;
	ld.param.u64 	%rd24, [_ZN6im2col17matmul_alloc_biasEPfS0_S0_S0_iiiiiii_param_3];
	ld.param.u64 	%rd23, [_ZN6im2col17matmul_alloc_biasEPfS0_S0_S0_iiiiiii_param_2];
	mov.u32 	%r59, %ctaid.x;
	mad.lo.s32 	%r60, %r34, %r59, %r2;
	mad.lo.s32 	%r61, %r60, %r36, %r5;
	cvta.to.global.u64 	%rd17, %rd23;
	mul.wide.u32 	%rd18, %r2, 4;
	add.s64 	%rd19, %rd17, %rd18;
	ld.global.f32 	%f99, [%rd19];
	add.f32 	%f100, %f110, %f99;
	cvta.to.global.u64 	%rd20, %rd24;
	mul.wide.s32 	%rd21, %r61, 4;
	add.s64 	%rd22, %rd20, %rd21;
	st.global.f32 	[%rd22], %f100;
$L__BB3_21:
	ret;

}
	// .globl	_ZN6im2col22matmul_alloc_bias_reluEPfS0_S0_S0_iiiiiii
.visible .entry _ZN6im2col22matmul_alloc_bias_reluEPfS0_S0_S0_iiiiiii(
	.param .u64 .ptr .align 1 _ZN6im2col22matmul_alloc_bias_reluEPfS0_S0_S0_iiiiiii_param_0,
	.param .u64 .ptr .align 1 _ZN6im2col22matmul_alloc_bias_reluEPfS0_S0_S0_iiiiiii_param_1,
	.param .u64 .ptr .align 1 _ZN6im2col22matmul_alloc_bias_reluEPfS0_S0_S0_iiiiiii_param_2,
	.param .u64 .ptr .align 1 _ZN6im2col22matmul_alloc_bias_reluEPfS0_S0_S0_iiiiiii_param_3,
	.param .u32 _ZN6im2col22matmul_alloc_bias_reluEPfS0_S0_S0_iiiiiii_param_4,
	.param .u32 _ZN6im2col22matmul_alloc_bias_reluEPfS0_S0_S0_iiiiiii_param_5,
	.param .u32 _ZN6im2col22matmul_alloc_bias_reluEPfS0_S0_S0_iiiiiii_param_6,
	.param .u32 _ZN6im2col22matmul_alloc_bias_reluEPfS0_S0_S0_iiiiiii_param_7,
	.param .u32 _ZN6im2col22matmul_alloc_bias_reluEPfS0_S0_S0_iiiiiii_param_8,
	.param .u32 _ZN6im2col22matmul_alloc_bias_reluEPfS0_S0_S0_iiiiiii_param_9,
	.param .u32 _ZN6im2col22matmul_alloc_bias_reluEPfS0_S0_S0_iiiiiii_param_10
)
{
	.reg .pred 	%p<14>;
	.reg .b32 	%r<69>;
	.reg .b32 	%f<112>;
	.reg .b64 	%rd<25>;
	// demoted variable
	.shared .align 4 .b8 _ZZN6im2col22matmul_alloc_bias_reluEPfS0_S0_S0_iiiiiiiE2Ks[256];
	// demoted variable
	.shared .align 4 .b8 _ZZN6im2col22matmul_alloc_bias_reluEPfS0_S0_S0_iiiiiiiE2Is[256];
	ld.param.u64 	%rd6, [_ZN6im2col22matmul_alloc_bias_reluEPfS0_S0_S0_iiiiiii_param_0];
	ld.param.u64 	%rd7, [_ZN6im2col22matmul_alloc_bias_reluEPfS0_S0_S0_iiiiiii_param_1];
	ld.param.u32 	%r34, [_ZN6im2col22matmul_alloc_bias_reluEPfS0_S0_S0_iiiiiii_param_8];
	ld.param.u32 	%r35, [_ZN6im2col22matmul_alloc_bias_reluEPfS0_S0_S0_iiiiiii_param_9];
	ld.param.u32 	%r36, [_ZN6im2col22matmul_alloc_bias_reluEPfS0_S0_S0_iiiiiii_param_10];
	cvta.to.global.u64 	%rd1, %rd7;
	cvta.to.global.u64 	%rd2, %rd6;
	mov.u32 	%r37, %ctaid.y;
	shl.b32 	%r38, %r37, 3;
	mov.u32 	%r1, %tid.y;
	add.s32 	%r2, %r38, %r1;
	mov.u32 	%r39, %ctaid.z;
	shl.b32 	%r3, %r39, 3;
	mov.u32 	%r4, %tid.x;
	add.s32 	%r5, %r3, %r4;
	setp.lt.s32 	%p1, %r35, 1;
	mov.f32 	%f111, 0f00000000;
	@%p1 bra 	$L__BB4_19;
	add.s32 	%r6, %r35, 7;
	shl.b32 	%r41, %r1, 5;
	mov.u32 	%r42, _ZZN6im2col22matmul_alloc_bias_reluEPfS0_S0_S0_iiiiiiiE2Ks;
	add.s32 	%r7, %r42, %r41;
	shl.b32 	%r43, %r4, 2;
	add.s32 	%r8, %r7, %r43;
	mul.lo.s32 	%r9, %r35, %r2;
	mov.u32 	%r44, _ZZN6im2col22matmul_alloc_bias_reluEPfS0_S0_S0_iiiiiiiE2Is;
	add.s32 	%r12, %r44, %r43;
	add.s32 	%r10, %r12, %r41;
	mov.u32 	%r45, %ctaid.x;
	mul.lo.s32 	%r11, %r35, %r45;
	setp.lt.u32 	%p2, %r35, 9;
	mov.f32 	%f111, 0f00000000;
	mov.b32 	%r68, 0;
	@%p2 bra 	$L__BB4_13;
	shr.u32 	%r46, %r6, 3;
	and.b32  	%r47, %r46, 268435454;
	neg.s32 	%r67, %r47;
	add.s32 	%r48, %r1, %r11;
	add.s32 	%r49, %r48, 8;
	mad.lo.s32 	%r50, %r36, %r49, %r4;
	add.s32 	%r65, %r50, %r3;
	shl.b32 	%r15, %r36, 4;
	mad.lo.s32 	%r51, %r36, %r48, %r4;
	add.s32 	%r64, %r51, %r3;
	add.s32 	%r62, %r4, %r9;
	mov.f32 	%f111, 0f00000000;
	mov.u32 	%r63, %r4;
	mov.u32 	%r66, %r1;
$L__BB4_3:
	setp.ge.s32 	%p3, %r63, %r35;
	mul.wide.s32 	%rd8, %r62, 4;
	add.s64 	%rd3, %rd2, %rd8;
	mov.f32 	%f103, 0f00000000;
	@%p3 bra 	$L__BB4_5;
	ld.global.f32 	%f103, [%rd3];
$L__BB4_5:
	st.shared.f32 	[%r8], %f103;
	setp.ge.s32 	%p4, %r66, %r35;
	mov.f32 	%f104, 0f00000000;
	@%p4 bra 	$L__BB4_7;
	mul.wide.u32 	%rd9, %r64, 4;
	add.s64 	%rd10, %rd1, %rd9;
	ld.global.f32 	%f104, [%rd10];
$L__BB4_7:
	st.shared.f32 	[%r10], %f104;
	bar.sync 	0;
	ld.shared.f32 	%f27, [%r7];
	ld.shared.f32 	%f28, [%r12];
	fma.rn.f32 	%f29, %f27, %f28, %f111;
	ld.shared.f32 	%f30, [%r7+4];
	ld.shared.f32 	%f31, [%r12+32];
	fma.rn.f32 	%f32, %f30, %f31, %f29;
	ld.shared.f32 	%f33, [%r7+8];
	ld.shared.f32 	%f34, [%r12+64];
	fma.rn.f32 	%f35, %f33, %f34, %f32;
	ld.shared.f32 	%f36, [%r7+12];
	ld.shared.f32 	%f37, [%r12+96];
	fma.rn.f32 	%f38, %f36, %f37, %f35;
	ld.shared.f32 	%f39, [%r7+16];
	ld.shared.f32 	%f40, [%r12+128];
	fma.rn.f32 	%f41, %f39, %f40, %f38;
	ld.shared.f32 	%f42, [%r7+20];
	ld.shared.f32 	%f43, [%r12+160];
	fma.rn.f32 	%f44, %f42, %f43, %f41;
	ld.shared.f32 	%f45, [%r7+24];
	ld.shared.f32 	%f46, [%r12+192];
	fma.rn.f32 	%f47, %f45, %f46, %f44;
	ld.shared.f32 	%f48, [%r7+28];
	ld.shared.f32 	%f49, [%r12+224];
	fma.rn.f32 	%f6, %f48, %f49, %f47;
	bar.sync 	0;
	add.s32 	%r52, %r63, 8;
	setp.ge.s32 	%p5, %r52, %r35;
	mov.f32 	%f105, 0f00000000;
	@%p5 bra 	$L__BB4_9;
	ld.global.f32 	%f105, [%rd3+32];
$L__BB4_9:
	st.shared.f32 	[%r8], %f105;
	add.s32 	%r53, %r66, 8;
	setp.ge.s32 	%p6, %r53, %r35;
	mov.f32 	%f106, 0f00000000;
	@%p6 bra 	$L__BB4_11;
	mul.wide.u32 	%rd11, %r65, 4;
	add.s64 	%rd12, %rd1, %rd11;
	ld.global.f32 	%f106, [%rd12];
$L__BB4_11:
	st.shared.f32 	[%r10], %f106;
	bar.sync 	0;
	ld.shared.f32 	%f51, [%r7];
	ld.shared.f32 	%f52, [%r12];
	fma.rn.f32 	%f53, %f51, %f52, %f6;
	ld.shared.f32 	%f54, [%r7+4];
	ld.shared.f32 	%f55, [%r12+32];
	fma.rn.f32 	%f56, %f54, %f55, %f53;
	ld.shared.f32 	%f57, [%r7+8];
	ld.shared.f32 	%f58, [%r12+64];
	fma.rn.f32 	%f59, %f57, %f58, %f56;
	ld.shared.f32 	%f60, [%r7+12];
	ld.shared.f32 	%f61, [%r12+96];
	fma.rn.f32 	%f62, %f60, %f61, %f59;
	ld.shared.f32 	%f63, [%r7+16];
	ld.shared.f32 	%f64, [%r12+128];
	fma.rn.f32 	%f65, %f63, %f64, %f62;
	ld.shared.f32 	%f66, [%r7+20];
	ld.shared.f32 	%f67, [%r12+160];
	fma.rn.f32 	%f68, %f66, %f67, %f65;
	ld.shared.f32 	%f69, [%r7+24];
	ld.shared.f32 	%f70, [%r12+192];
	fma.rn.f32 	%f71, %f69, %f70, %f68;
	ld.shared.f32 	%f72, [%r7+28];
	ld.shared.f32 	%f73, [%r12+224];
	fma.rn.f32 	%f111, %f72, %f73, %f71;
	bar.sync 	0;
	add.s32 	%r67, %r67, 2;
	add.s32 	%r66, %r66, 16;
	add.s32 	%r65, %r65, %r15;
	add.s32 	%r64, %r64, %r15;
	add.s32 	%r63, %r63, 16;
	add.s32 	%r62, %r62, 16;
	setp.ne.s32 	%p7, %r67, 0;
	@%p7 bra 	$L__BB4_3;
	and.b32  	%r68, %r6, 2147483632;
$L__BB4_13:
	and.b32  	%r54, %r6, 8;
	setp.eq.s32 	%p8, %r54, 0;
	@%p8 bra 	$L__BB4_19;
	add.s32 	%r32, %r68, %r4;
	setp.ge.s32 	%p9, %r32, %r35;
	mov.f32 	%f109, 0f00000000;
	@%p9 bra 	$L__BB4_16;
	add.s32 	%r55, %r32, %r9;
	mul.wide.s32 	%rd13, %r55, 4;
	add.s64 	%rd14, %rd2, %rd13;
	ld.global.f32 	%f109, [%rd14];
$L__BB4_16:
	st.shared.f32 	[%r8], %f109;
	add.s32 	%r33, %r68, %r1;
	setp.ge.s32 	%p10, %r33, %r35;
	mov.f32 	%f110, 0f00000000;
	@%p10 bra 	$L__BB4_18;
	add.s32 	%r56, %r33, %r11;
	mad.lo.s32 	%r57, %r56, %r36, %r5;
	mul.wide.u32 	%rd15, %r57, 4;
	add.s64 	%rd16, %rd1, %rd15;
	ld.global.f32 	%f110, [%rd16];
$L__BB4_18:
	st.shared.f32 	[%r10], %f110;
	bar.sync 	0;
	ld.shared.f32 	%f76, [%r7];
	ld.shared.f32 	%f77, [%r12];
	fma.rn.f32 	%f78, %f76, %f77, %f111;
	ld.shared.f32 	%f79, [%r7+4];
	ld.shared.f32 	%f80, [%r12+32];
	fma.rn.f32 	%f81, %f79, %f80, %f78;
	ld.shared.f32 	%f82, [%r7+8];
	ld.shared.f32 	%f83, [%r12+64];
	fma.rn.f32 	%f84, %f82, %f83, %f81;
	ld.shared.f32 	%f85, [%r7+12];
	ld.shared.f32 	%f86, [%r12+96];
	fma.rn.f32 	%f87, %f85, %f86, %f84;
	ld.shared.f32 	%f88, [%r7+16];
	ld.shared.f32 	%f89, [%r12+128];
	fma.rn.f32 	%f90, %f88, %f89, %f87;
	ld.shared.f32 	%f91, [%r7+20];
	ld.shared.f32 	%f92, [%r12+160];
	fma.rn.f32 	%f93, %f91, %f92, %f90;
	ld.shared.f32 	%f94, [%r7+24];
	ld.shared.f32 	%f95, [%r12+192];
	fma.rn.f32 	%f96, %f94, %f95, %f93;
	ld.shared.f32 	%f97, [%r7+28];
	ld.shared.f32 	%f98, [%r12+224];
	fma.rn.f32 	%f111, %f97, %f98, %f96;
	bar.sync 	0;
$L__BB4_19:
	setp.ge.s32 	%p11, %r2, %r34;
	setp.ge.s32 	%p12, %r5, %r36;
	or.pred  	%p13, %p11, %p12;
	@%p13 bra 	$L__BB4_21;
	ld.param.u64 	%rd24, [_ZN6im2col22matmul_alloc_bias_reluEPfS0_S0_S0_iiiiiii_param_3];
	ld.param.u64 	%rd23, [_ZN6im2col22matmul_alloc_bias_reluEPfS0_S0_S0_iiiiiii_param_2];
	mov.u32 	%r59, %ctaid.x;
	mad.lo.s32 	%r60, %r34, %r59, %r2;
	mad.lo.s32 	%r61, %r60, %r36, %r5;
	cvta.to.global.u64 	%rd17, %rd23;
	mul.wide.u32 	%rd18, %r2, 4;
	add.s64 	%rd19, %rd17, %rd18;
	ld.global.f32 	%f99, [%rd19];
	add.f32 	%f100, %f111, %f99;
	max.f32 	%f101, %f100, 0f00000000;
	cvta.to.global.u64 	%rd20, %rd24;
	mul.wide.s32 	%rd21, %r61, 4;
	add.s64 	%rd22, %rd20, %rd21;
	st.global.f32 	[%rd22], %f101;
$L__BB4_21:
	ret;

}
	// .globl	_ZN6im2col26matmul_alloc_bias_add_reluEPfS0_S0_S0_iiiiiii
.visible .entry _ZN6im2col26matmul_alloc_bias_add_reluEPfS0_S0_S0_iiiiiii(
	.param .u64 .ptr .align 1 _ZN6im2col26matmul_alloc_bias_add_reluEPfS0_S0_S0_iiiiiii_param_0,
	.param .u64 .ptr .align 1 _ZN6im2col26matmul_alloc_bias_add_reluEPfS0_S0_S0_iiiiiii_param_1,
	.param .u64 .ptr .align 1 _ZN6im2col26matmul_alloc_bias_add_reluEPfS0_S0_S0_iiiiiii_param_2,
	.param .u64 .ptr .align 1 _ZN6im2col26matmul_alloc_bias_add_reluEPfS0_S0_S0_iiiiiii_param_3,
	.param .u32 _ZN6im2col26matmul_alloc_bias_add_reluEPfS0_S0_S0_iiiiiii_param_4,
	.param .u32 _ZN6im2col26matmul_alloc_bias_add_reluEPfS0_S0_S0_iiiiiii_param_5,
	.param .u32 _ZN6im2col26matmul_alloc_bias_add_reluEPfS0_S0_S0_iiiiiii_param_6,
	.param .u32 _ZN6im2col26matmul_alloc_bias_add_reluEPfS0_S0_S0_iiiiiii_param_7,
	.param .u32 _ZN6im2col26matmul_alloc_bias_add_reluEPfS0_S0_S0_iiiiiii_param_8,
	.param .u32 _ZN6im2col26matmul_alloc_bias_add_reluEPfS0_S0_S0_iiiiiii_param_9,
	.param .u32 _ZN6im2col26matmul_alloc_bias_add_reluEPfS0_S0_S0_iiiiiii_param_10
)
{
	.reg .pred 	%p<14>;
	.reg .b32 	%r<69>;
	.reg .b32 	%f<114>;
	.reg .b64 	%rd<25>;
	// demoted variable
	.shared .align 4 .b8 _ZZN6im2col26matmul_alloc_bias_add_reluEPfS0_S0_S0_iiiiiiiE2Ks[256];
	// demoted variable
	.shared .align 4 .b8 _ZZN6im2col26matmul_alloc_bias_add_reluEPfS0_S0_S0_iiiiiiiE2Is[256];
	ld.param.u64 	%rd6, [_ZN6im2col26matmul_alloc_bias_add_reluEPfS0_S0_S0_iiiiiii_param_0];
	ld.param.u64 	%rd7, [_ZN6im2col26matmul_alloc_bias_add_reluEPfS0_S0_S0_iiiiiii_param_1];
	ld.param.u32 	%r34, [_ZN6im2col26matmul_alloc_bias_add_reluEPfS0_S0_S0_iiiiiii_param_8];
	ld.param.u32 	%r35, [_ZN6im2col26matmul_alloc_bias_add_reluEPfS0_S0_S0_iiiiiii_param_9];
	ld.param.u32 	%r36, [_ZN6im2col26matmul_alloc_bias_add_reluEPfS0_S0_S0_iiiiiii_param_10];
	cvta.to.global.u64 	%rd1, %rd7;
	cvta.to.global.u64 	%rd2, %rd6;
	mov.u32 	%r37, %ctaid.y;
	shl.b32 	%r38, %r37, 3;
	mov.u32 	%r1, %tid.y;
	add.s32 	%r2, %r38, %r1;
	mov.u32 	%r39, %ctaid.z;
	shl.b32 	%r3, %r39, 3;
	mov.u32 	%r4, %tid.x;
	add.s32 	%r5, %r3, %r4;
	setp.lt.s32 	%p1, %r35, 1;
	mov.f32 	%f113, 0f00000000;
	@%p1 bra 	$L__BB5_19;
	add.s32 	%r6, %r35, 7;
	shl.b32 	%r41, %r1, 5;
	mov.u32 	%r42, _ZZN6im2col26matmul_alloc_bias_add_reluEPfS0_S0_S0_iiiiiiiE2Ks;
	add.s32 	%r7, %r42, %r41;
	shl.b32 	%r43, %r4, 2;
	add.s32 	%r8, %r7, %r43;
	mul.lo.s32 	%r9, %r35, %r2;
	mov.u32 	%r44, _ZZN6im2col26matmul_alloc_bias_add_reluEPfS0_S0_S0_iiiiiiiE2Is;
	add.s32 	%r12, %r44, %r43;
	add.s32 	%r10, %r12, %r41;
	mov.u32 	%r45, %ctaid.x;
	mul.lo.s32 	%r11, %r35, %r45;
	setp.lt.u32 	%p2, %r35, 9;
	mov.f32 	%f113, 0f00000000;
	mov.b32 	%r68, 0;
	@%p2 bra 	$L__BB5_13;
	shr.u32 	%r46, %r6, 3;
	and.b32  	%r47, %r46, 268435454;
	neg.s32 	%r67, %r47;
	add.s32 	%r48, %r1, %r11;
	add.s32 	%r49, %r48, 8;
	mad.lo.s32 	%r50, %r36, %r49, %r4;
	add.s32 	%r65, %r50, %r3;
	shl.b32 	%r15, %r36, 4;
	mad.lo.s32 	%r51, %r36, %r48, %r4;
	add.s32 	%r64, %r51, %r3;
	add.s32 	%r62, %r4, %r9;
	mov.f32 	%f113, 0f00000000;
	mov.u32 	%r63, %r4;
	mov.u32 	%r66, %r1;
$L__BB5_3:
	setp.ge.s32 	%p3, %r63, %r35;
	mul.wide.s32 	%rd8, %r62, 4;
	add.s64 	%rd3, %rd2, %rd8;
	mov.f32 	%f105, 0f00000000;
	@%p3 bra 	$L__BB5_5;
	ld.global.f32 	%f105, [%rd3];
$L__BB5_5:
	st.shared.f32 	[%r8], %f105;
	setp.ge.s32 	%p4, %r66, %r35;
	mov.f32 	%f106, 0f00000000;
	@%p4 bra 	$L__BB5_7;
	mul.wide.u32 	%rd9, %r64, 4;
	add.s64 	%rd10, %rd1, %rd9;
	ld.global.f32 	%f106, [%rd10];
$L__BB5_7:
	st.shared.f32 	[%r10], %f106;
	bar.sync 	0;
	ld.shared.f32 	%f27, [%r7];
	ld.shared.f32 	%f28, [%r12];
	fma.rn.f32 	%f29, %f27, %f28, %f113;
	ld.shared.f32 	%f30, [%r7+4];
	ld.shared.f32 	%f31, [%r12+32];
	fma.rn.f32 	%f32, %f30, %f31, %f29;
	ld.shared.f32 	%f33, [%r7+8];
	ld.shared.f32 	%f34, [%r12+64];
	fma.rn.f32 	%f35, %f33, %f34, %f32;
	ld.shared.f32 	%f36, [%r7+12];
	ld.shared.f32 	%f37, [%r12+96];
	fma.rn.f32 	%f38, %f36, %f37, %f35;
	ld.shared.f32 	%f39, [%r7+16];
	ld.shared.f32 	%f40, [%r12+128];
	fma.rn.f32 	%f41, %f39, %f40, %f38;
	ld.shared.f32 	%f42, [%r7+20];
	ld.shared.f32 	%f43, [%r12+160];
	fma.rn.f32 	%f44, %f42, %f43, %f41;
	ld.shared.f32 	%f45, [%r7+24];
	ld.shared.f32 	%f46, [%r12+192];
	fma.rn.f32 	%f47, %f45, %f46, %f44;
	ld.shared.f32 	%f48, [%r7+28];
	ld.shared.f32 	%f49, [%r12+224];
	fma.rn.f32 	%f6, %f48, %f49, %f47;
	bar.sync 	0;
	add.s32 	%r52, %r63, 8;
	setp.ge.s32 	%p5, %r52, %r35;
	mov.f32 	%f107, 0f00000000;
	@%p5 bra 	$L__BB5_9;
	ld.global.f32 	%f107, [%rd3+32];
$L__BB5_9:
	st.shared.f32 	[%r8], %f107;
	add.s32 	%r53, %r66, 8;
	setp.ge.s32 	%p6, %r53, %r35;
	mov.f32 	%f108, 0f00000000;
	@%p6 bra 	$L__BB5_11;
	mul.wide.u32 	%rd11, %r65, 4;
	add.s64 	%rd12, %rd1, %rd11;
	ld.global.f32 	%f108, [%rd12];
$L__BB5_11:
	st.shared.f32 	[%r10], %f108;
	bar.sync 	0;
	ld.shared.f32 	%f51, [%r7];
	ld.shared.f32 	%f52, [%r12];
	fma.rn.f32 	%f53, %f51, %f52, %f6;
	ld.shared.f32 	%f54, [%r7+4];
	ld.shared.f32 	%f55, [%r12+32];
	fma.rn.f32 	%f56, %f54, %f55, %f53;
	ld.shared.f32 	%f57, [%r7+8];
	ld.shared.f32 	%f58, [%r12+64];
	fma.rn.f32 	%f59, %f57, %f58, %f56;
	ld.shared.f32 	%f60, [%r7+12];
	ld.shared.f32 	%f61, [%r12+96];
	fma.rn.f32 	%f62, %f60, %f61, %f59;
	ld.shared.f32 	%f63, [%r7+16];
	ld.shared.f32 	%f64, [%r12+128];
	fma.rn.f32 	%f65, %f63, %f64, %f62;
	ld.shared.f32 	%f66, [%r7+20];
	ld.shared.f32 	%f67, [%r12+160];
	fma.rn.f32 	%f68, %f66, %f67, %f65;
	ld.shared.f32 	%f69, [%r7+24];
	ld.shared.f32 	%f70, [%r12+192];
	fma.rn.f32 	%f71, %f69, %f70, %f68;
	ld.shared.f32 	%f72, [%r7+28];
	ld.shared.f32 	%f73, [%r12+224];
	fma.rn.f32 	%f113, %f72, %f73, %f71;
	bar.sync 	0;
	add.s32 	%r67, %r67, 2;
	add.s32 	%r66, %r66, 16;
	add.s32 	%r65, %r65, %r15;
	add.s32 	%r64, %r64, %r15;
	add.s32 	%r63, %r63, 16;
	add.s32 	%r62, %r62, 16;
	setp.ne.s32 	%p7, %r67, 0;
	@%p7 bra 	$L__BB5_3;
	and.b32  	%r68, %r6, 2147483632;
$L__BB5_13:
	and.b32  	%r54, %r6, 8;
	setp.eq.s32 	%p8, %r54, 0;
	@%p8 bra 	$L__BB5_19;
	add.s32 	%r32, %r68, %r4;
	setp.ge.s32 	%p9, %r32, %r35;
	mov.f32 	%f111, 0f00000000;
	@%p9 bra 	$L__BB5_16;
	add.s32 	%r55, %r32, %r9;
	mul.wide.s32 	%rd13, %r55, 4;
	add.s64 	%rd14, %rd2, %rd13;
	ld.global.f32 	%f111, [%rd14];
$L__BB5_16:
	st.shared.f32 	[%r8], %f111;
	add.s32 	%r33, %r68, %r1;
	setp.ge.s32 	%p10, %r33, %r35;
	mov.f32 	%f112, 0f00000000;
	@%p10 bra 	$L__BB5_18;
	add.s32 	%r56, %r33, %r11;
	mad.lo.s32 	%r57, %r56, %r36, %r5;
	mul.wide.u32 	%rd15, %r57, 4;
	add.s64 	%rd16, %rd1, %rd15;
	ld.global.f32 	%f112, [%rd16];
$L__BB5_18:
	st.shared.f32 	[%r10], %f112;
	bar.sync 	0;
	ld.shared.f32 	%f76, [%r7];
	ld.shared.f32 	%f77, [%r12];
	fma.rn.f32 	%f78, %f76, %f77, %f113;
	ld.shared.f32 	%f79, [%r7+4];
	ld.shared.f32 	%f80, [%r12+32];
	fma.rn.f32 	%f81, %f79, %f80, %f78;
	ld.shared.f32 	%f82, [%r7+8];
	ld.shared.f32 	%f83, [%r12+64];
	fma.rn.f32 	%f84, %f82, %f83, %f81;
	ld.shared.f32 	%f85, [%r7+12];
	ld.shared.f32 	%f86, [%r12+96];
	fma.rn.f32 	%f87, %f85, %f86, %f84;
	ld.shared.f32 	%f88, [%r7+16];
	ld.shared.f32 	%f89, [%r12+128];
	fma.rn.f32 	%f90, %f88, %f89, %f87;
	ld.shared.f32 	%f91, [%r7+20];
	ld.shared.f32 	%f92, [%r12+160];
	fma.rn.f32 	%f93, %f91, %f92, %f90;
	ld.shared.f32 	%f94, [%r7+24];
	ld.shared.f32 	%f95, [%r12+192];
	fma.rn.f32 	%f96, %f94, %f95, %f93;
	ld.shared.f32 	%f97, [%r7+28];
	ld.shared.f32 	%f98, [%r12+224];
	fma.rn.f32 	%f113, %f97, %f98, %f96;
	bar.sync 	0;
$L__BB5_19:
	setp.ge.s32 	%p11, %r2, %r34;
	setp.ge.s32 	%p12, %r5, %r36;
	or.pred  	%p13, %p11, %p12;
	@%p13 bra 	$L__BB5_21;
	ld.param.u64 	%rd24, [_ZN6im2col26matmul_alloc_bias_add_reluEPfS0_S0_S0_iiiiiii_param_3];
	ld.param.u64 	%rd23, [_ZN6im2col26matmul_alloc_bias_add_reluEPfS0_S0_S0_iiiiiii_param_2];
	mov.u32 	%r59, %ctaid.x;
	mad.lo.s32 	%r60, %r34, %r59, %r2;
	mad.lo.s32 	%r61, %r60, %r36, %r5;
	cvta.to.global.u64 	%rd17, %rd24;
	mul.wide.s32 	%rd18, %r61, 4;
	add.s64 	%rd19, %rd17, %rd18;
	ld.global.f32 	%f99, [%rd19];
	add.f32 	%f100, %f113, %f99;
	cvta.to.global.u64 	%rd20, %rd23;
	mul.wide.u32 	%rd21, %r2, 4;
	add.s64 	%rd22, %rd20, %rd21;
	ld.global.f32 	%f101, [%rd22];
	add.f32 	%f102, %f100, %f101;
	max.f32 	%f103, %f102, 0f00000000;
	st.global.f32 	[%rd19], %f103;
$L__BB5_21:
	ret;

}


// ===== COMPILED SASS (sm_100) =====

	.target	sm_100

	.elftype	@"ET_EXEC"


//--------------------- .note.nv.tkinfo           --------------------------
	.section	.note.nv.tkinfo,"",@"SHT_NOTE"
	.sectionflags	@"SHF_NOTE_NV_TKINFO"
	.tkinfo
        /*0018*/ 	.word	0x00000002
        /*0030*/ 	.string	""
        /*0030*/ 	.string	"ptxas"
        /*0030*/ 	.string	"Cuda compilation tools, release 13.0, V13.0.88"
        /*0030*/ 	.string	"Build cuda_13.0.r13.0/compiler.36424714_0"
        /*0030*/ 	.string	"-arch sm_100 -m 64 "



//--------------------- .note.nv.cuinfo           --------------------------
	.section	.note.nv.cuinfo,"",@"SHT_NOTE"
	.sectionflags	@"SHF_NOTE_NV_CUINFO"
        /*0018*/ 	.short	0x0002
        /*001a*/ 	.short	0x0064
        /*001c*/ 	.short	0x0082
	.zero		2


//--------------------- .nv.info                  --------------------------
	.section	.nv.info,"",@"SHT_CUDA_INFO"
	.align	4


	//----- nvinfo : EIATTR_REGCOUNT
	.align		4
        /*0000*/ 	.byte	0x04, 0x2f
        /*0002*/ 	.short	(.L_1 - .L_0)
	.align		4
.L_0:
        /*0004*/ 	.word	index@(_ZN6im2col10im2col_CHWEPfS0_iiiiiiiii)
        /*0008*/ 	.word	0x0000000f


	//----- nvinfo : EIATTR_FRAME_SIZE
	.align		4
.L_1:
        /*000c*/ 	.byte	0x04, 0x11
        /*000e*/ 	.short	(.L_3 - .L_2)
	.align		4
.L_2:
        /*0010*/ 	.word	index@(_ZN6im2col10im2col_CHWEPfS0_iiiiiiiii)
        /*0014*/ 	.word	0x00000000


	//----- nvinfo : EIATTR_REGCOUNT
	.align		4
.L_3:
        /*0018*/ 	.byte	0x04, 0x2f
        /*001a*/ 	.short	(.L_5 - .L_4)
	.align		4
.L_4:
        /*001c*/ 	.word	index@(_ZN6im2col12im2col_CHW_2EPfS0_iiiiiiiii)
        /*0020*/ 	.word	0x00000010


	//----- nvinfo : EIATTR_FRAME_SIZE
	.align		4
.L_5:
        /*0024*/ 	.byte	0x04, 0x11
        /*0026*/ 	.short	(.L_7 - .L_6)
	.align		4
.L_6:
        /*0028*/ 	.word	index@(_ZN6im2col12im2col_CHW_2EPfS0_iiiiiiiii)
        /*002c*/ 	.word	0x00000000


	//----- nvinfo : EIATTR_REGCOUNT
	.align		4
.L_7:
        /*0030*/ 	.byte	0x04, 0x2f
        /*0032*/ 	.short	(.L_9 - .L_8)
	.align		4
.L_8:
        /*0034*/ 	.word	index@(_ZN6im2col12matmul_allocEPfS0_S0_iiiiiii)
        /*0038*/ 	.word	0x00000020


	//----- nvinfo : EIATTR_FRAME_SIZE
	.align		4
.L_9:
        /*003c*/ 	.byte	0x04, 0x11
        /*003e*/ 	.short	(.L_11 - .L_10)
	.align		4
.L_10:
        /*0040*/ 	.word	index@(_ZN6im2col12matmul_allocEPfS0_S0_iiiiiii)
        /*0044*/ 	.word	0x00000000


	//----- nvinfo : EIATTR_REGCOUNT
	.align		4
.L_11:
        /*0048*/ 	.byte	0x04, 0x2f
        /*004a*/ 	.short	(.L_13 - .L_12)
	.align		4
.L_12:
        /*004c*/ 	.word	index@(_ZN6im2col17matmul_alloc_biasEPfS0_S0_S0_iiiiiii)
        /*0050*/ 	.word	0x00000020


	//----- nvinfo : EIATTR_FRAME_SIZE
	.align		4
.L_13:
        /*0054*/ 	.byte	0x04, 0x11
        /*0056*/ 	.short	(.L_15 - .L_14)
	.align		4
.L_14:
        /*0058*/ 	.word	index@(_ZN6im2col17matmul_alloc_biasEPfS0_S0_S0_iiiiiii)
        /*005c*/ 	.word	0x00000000


	//----- nvinfo : EIATTR_REGCOUNT
	.align		4
.L_15:
        /*0060*/ 	.byte	0x04, 0x2f
        /*0062*/ 	.short	(.L_17 - .L_16)
	.align		4
.L_16:
        /*0064*/ 	.word	index@(_ZN6im2col22matmul_alloc_bias_reluEPfS0_S0_S0_iiiiiii)
        /*0068*/ 	.word	0x00000020


	//----- nvinfo : EIATTR_FRAME_SIZE
	.align		4
.L_17:
        /*006c*/ 	.byte	0x04, 0x11
        /*006e*/ 	.short	(.L_19 - .L_18)
	.align		4
.L_18:
        /*0070*/ 	.word	index@(_ZN6im2col22matmul_alloc_bias_reluEPfS0_S0_S0_iiiiiii)
        /*0074*/ 	.word	0x00000000


	//----- nvinfo : EIATTR_REGCOUNT
	.align		4
.L_19:
        /*0078*/ 	.byte	0x04, 0x2f
        /*007a*/ 	.short	(.L_21 - .L_20)
	.align		4
.L_20:
        /*007c*/ 	.word	index@(_ZN6im2col26matmul_alloc_bias_add_reluEPfS0_S0_S0_iiiiiii)
        /*0080*/ 	.word	0x00000020


	//----- nvinfo : EIATTR_FRAME_SIZE
	.align		4
.L_21:
        /*0084*/ 	.byte	0x04, 0x11
        /*0086*/ 	.short	(.L_23 - .L_22)
	.align		4
.L_22:
        /*0088*/ 	.word	index@(_ZN6im2col26matmul_alloc_bias_add_reluEPfS0_S0_S0_iiiiiii)
        /*008c*/ 	.word	0x00000000


	//----- nvinfo : EIATTR_MIN_STACK_SIZE
	.align		4
.L_23:
        /*0090*/ 	.byte	0x04, 0x12
        /*0092*/ 	.short	(.L_25 - .L_24)
	.align		4
.L_24:
        /*0094*/ 	.word	index@(_ZN6im2col26matmul_alloc_bias_add_reluEPfS0_S0_S0_iiiiiii)
        /*0098*/ 	.word	0x00000000


	//----- nvinfo : EIATTR_MIN_STACK_SIZE
	.align		4
.L_25:
        /*009c*/ 	.byte	0x04, 0x12
        /*009e*/ 	.short	(.L_27 - .L_26)
	.align		4
.L_26:
        /*00a0*/ 	.word	index@(_ZN6im2col22matmul_alloc_bias_reluEPfS0_S0_S0_iiiiiii)
        /*00a4*/ 	.word	0x00000000


	//----- nvinfo : EIATTR_MIN_STACK_SIZE
	.align		4
.L_27:
        /*00a8*/ 	.byte	0x04, 0x12
        /*00aa*/ 	.short	(.L_29 - .L_28)
	.align		4
.L_28:
        /*00ac*/ 	.word	index@(_ZN6im2col17matmul_alloc_biasEPfS0_S0_S0_iiiiiii)
        /*00b0*/ 	.word	0x00000000


	//----- nvinfo : EIATTR_MIN_STACK_SIZE
	.align		4
.L_29:
        /*00b4*/ 	.byte	0x04, 0x12
        /*00b6*/ 	.short	(.L_31 - .L_30)
	.align		4
.L_30:
        /*00b8*/ 	.word	index@(_ZN6im2col12matmul_allocEPfS0_S0_iiiiiii)
        /*00bc*/ 	.word	0x00000000


	//----- nvinfo : EIATTR_MIN_STACK_SIZE
	.align		4
.L_31:
        /*00c0*/ 	.byte	0x04, 0x12
        /*00c2*/ 	.short	(.L_33 - .L_32)
	.align		4
.L_32:
        /*00c4*/ 	.word	index@(_ZN6im2col12im2col_CHW_2EPfS0_iiiiiiiii)
        /*00c8*/ 	.word	0x00000000


	//----- nvinfo : EIATTR_MIN_STACK_SIZE
	.align		4
.L_33:
        /*00cc*/ 	.byte	0x04, 0x12
        /*00ce*/ 	.short	(.L_35 - .L_34)
	.align		4
.L_34:
        /*00d0*/ 	.word	index@(_ZN6im2col10im2col_CHWEPfS0_iiiiiiiii)
        /*00d4*/ 	.word	0x00000000
.L_35:


//--------------------- .nv.compat                --------------------------
	.section	.nv.compat,"",@"SHT_CUDA_COMPAT_INFO"
	.align	4
        /*0000*/ 	.byte	0x02, 0x09, 0x00, 0x00, 0x02, 0x02, 0x01, 0x00, 0x02, 0x05, 0x05, 0x00, 0x03, 0x07, 0x01, 0x01
        /*0010*/ 	.byte	0x02, 0x03, 0x00, 0x00, 0x02, 0x06, 0x01, 0x00, 0x04, 0x0b, 0x08, 0x00, 0x09, 0x00, 0x00, 0x00
        /*0020*/ 	.byte	0x00, 0x00, 0x00, 0x00


//--------------------- .nv.info._ZN6im2col26matmul_alloc_bias_add_reluEPfS0_S0_S0_iiiiiii --------------------------
	.section	.nv.info._ZN6im2col26matmul_alloc_bias_add_reluEPfS0_S0_S0_iiiiiii,"",@"SHT_CUDA_INFO"
	.sectionflags	@""
	.align	4


	//----- nvinfo : EIATTR_CUDA_API_VERSION
	.align		4
        /*0000*/ 	.byte	0x04, 0x37
        /*0002*/ 	.short	(.L_37 - .L_36)
.L_36:
        /*0004*/ 	.word	0x00000082


	//----- nvinfo : EIATTR_KPARAM_INFO
	.align		4
.L_37:
        /*0008*/ 	.byte	0x04, 0x17
        /*000a*/ 	.short	(.L_39 - .L_38)
.L_38:
        /*000c*/ 	.word	0x00000000
        /*0010*/ 	.short	0x000a
        /*0012*/ 	.short	0x0038
        /*0014*/ 	.byte	0x00, 0xf0, 0x11, 0x00


	//----- nvinfo : EIATTR_KPARAM_INFO
	.align		4
.L_39:
        /*0018*/ 	.byte	0x04, 0x17
        /*001a*/ 	.short	(.L_41 - .L_40)
.L_40:
        /*001c*/ 	.word	0x00000000
        /*0020*/ 	.short	0x0009
        /*0022*/ 	.short	0x0034
        /*0024*/ 	.byte	0x00, 0xf0, 0x11, 0x00


	//----- nvinfo : EIATTR_KPARAM_INFO
	.align		4
.L_41:
        /*0028*/ 	.byte	0x04, 0x17
        /*002a*/ 	.short	(.L_43 - .L_42)
.L_42:
        /*002c*/ 	.word	0x00000000
        /*0030*/ 	.short	0x0008
        /*0032*/ 	.short	0x0030
        /*0034*/ 	.byte	0x00, 0xf0, 0x11, 0x00


	//----- nvinfo : EIATTR_KPARAM_INFO
	.align		4
.L_43:
        /*0038*/ 	.byte	0x04, 0x17
        /*003a*/ 	.short	(.L_45 - .L_44)
.L_44:
        /*003c*/ 	.word	0x00000000
        /*0040*/ 	.short	0x0007
        /*0042*/ 	.short	0x002c
        /*0044*/ 	.byte	0x00, 0xf0, 0x11, 0x00


	//----- nvinfo : EIATTR_KPARAM_INFO
	.align		4
.L_45:
        /*0048*/ 	.byte	0x04, 0x17
        /*004a*/ 	.short	(.L_47 - .L_46)
.L_46:
        /*004c*/ 	.word	0x00000000
        /*0050*/ 	.short	0x0006
        /*0052*/ 	.short	0x0028
        /*0054*/ 	.byte	0x00, 0xf0, 0x11, 0x00


	//----- nvinfo : EIATTR_KPARAM_INFO
	.align		4
.L_47:
        /*0058*/ 	.byte	0x04, 0x17
        /*005a*/ 	.short	(.L_49 - .L_48)
.L_48:
        /*005c*/ 	.word	0x00000000
        /*0060*/ 	.short	0x0005
        /*0062*/ 	.short	0x0024
        /*0064*/ 	.byte	0x00, 0xf0, 0x11, 0x00


	//----- nvinfo : EIATTR_KPARAM_INFO
	.align		4
.L_49:
        /*0068*/ 	.byte	0x04, 0x17
        /*006a*/ 	.short	(.L_51 - .L_50)
.L_50:
        /*006c*/ 	.word	0x00000000
        /*0070*/ 	.short	0x0004
        /*0072*/ 	.short	0x0020
        /*0074*/ 	.byte	0x00, 0xf0, 0x11, 0x00


	//----- nvinfo : EIATTR_KPARAM_INFO
	.align		4
.L_51:
        /*0078*/ 	.byte	0x04, 0x17
        /*007a*/ 	.short	(.L_53 - .L_52)
.L_52:
        /*007c*/ 	.word	0x00000000
        /*0080*/ 	.short	0x0003
        /*0082*/ 	.short	0x0018
        /*0084*/ 	.byte	0x00, 0xf5, 0x21, 0x00


	//----- nvinfo : EIATTR_KPARAM_INFO
	.align		4
.L_53:
        /*0088*/ 	.byte	0x04, 0x17
        /*008a*/ 	.short	(.L_55 - .L_54)
.L_54:
        /*008c*/ 	.word	0x00000000
        /*0090*/ 	.short	0x0002
        /*0092*/ 	.short	0x0010
        /*0094*/ 	.byte	0x00, 0xf5, 0x21, 0x00


	//----- nvinfo : EIATTR_KPARAM_INFO
	.align		4
.L_55:
        /*0098*/ 	.byte	0x04, 0x17
        /*009a*/ 	.short	(.L_57 - .L_56)
.L_56:
        /*009c*/ 	.word	0x00000000
        /*00a0*/ 	.short	0x0001
        /*00a2*/ 	.short	0x0008
        /*00a4*/ 	.byte	0x00, 0xf5, 0x21, 0x00


	//----- nvinfo : EIATTR_KPARAM_INFO
	.align		4
.L_57:
        /*00a8*/ 	.byte	0x04, 0x17
        /*00aa*/ 	.short	(.L_59 - .L_58)
.L_58:
        /*00ac*/ 	.word	0x00000000
        /*00b0*/ 	.short	0x0000
        /*00b2*/ 	.short	0x0000
        /*00b4*/ 	.byte	0x00, 0xf5, 0x21, 0x00


	//----- nvinfo : EIATTR_SPARSE_MMA_MASK
	.align		4
.L_59:
        /*00b8*/ 	.byte	0x03, 0x50
        /*00ba*/ 	.short	0x0000


	//----- nvinfo : EIATTR_MAXREG_COUNT
	.align		4
        /*00bc*/ 	.byte	0x03, 0x1b
        /*00be*/ 	.short	0x00ff


	//----- nvinfo : EIATTR_NUM_BARRIERS
	.align		4
        /*00c0*/ 	.byte	0x02, 0x4c
        /*00c2*/ 	.byte	0x01
	.zero		1


	//----- nvinfo : EIATTR_MERCURY_ISA_VERSION
	.align		4
        /*00c4*/ 	.byte	0x03, 0x5f
        /*00c6*/ 	.short	0x0101


	//----- nvinfo : EIATTR_VRC_CTA_INIT_COUNT
	.align		4
        /*00c8*/ 	.byte	0x02, 0x4a
	.zero		1
	.zero		1


	//----- nvinfo : EIATTR_EXIT_INSTR_OFFSETS
	.align		4
        /*00cc*/ 	.byte	0x04, 0x1c
        /*00ce*/ 	.short	(.L_61 - .L_60)


	//   ....[0]....
.L_60:
        /*00d0*/ 	.word	0x00000a10


	//   ....[1]....
        /*00d4*/ 	.word	0x00000af0


	//----- nvinfo : EIATTR_CBANK_PARAM_SIZE
	.align		4
.L_61:
        /*00d8*/ 	.byte	0x03, 0x19
        /*00da*/ 	.short	0x003c


	//----- nvinfo : EIATTR_PARAM_CBANK
	.align		4
        /*00dc*/ 	.byte	0x04, 0x0a
        /*00de*/ 	.short	(.L_63 - .L_62)
	.align		4
.L_62:
        /*00e0*/ 	.word	index@(.nv.constant0._ZN6im2col26matmul_alloc_bias_add_reluEPfS0_S0_S0_iiiiiii)
        /*00e4*/ 	.short	0x0380
        /*00e6*/ 	.short	0x003c


	//----- nvinfo : EIATTR_SW_WAR
	.align		4
.L_63:
        /*00e8*/ 	.byte	0x04, 0x36
        /*00ea*/ 	.short	(.L_65 - .L_64)
.L_64:
        /*00ec*/ 	.word	0x00000008
.L_65:


//--------------------- .nv.info._ZN6im2col22matmul_alloc_bias_reluEPfS0_S0_S0_iiiiiii --------------------------
	.section	.nv.info._ZN6im2col22matmul_alloc_bias_reluEPfS0_S0_S0_iiiiiii,"",@"SHT_CUDA_INFO"
	.sectionflags	@""
	.align	4


	//----- nvinfo : EIATTR_CUDA_API_VERSION
	.align		4
        /*0000*/ 	.byte	0x04, 0x37
        /*0002*/ 	.short	(.L_67 - .L_66)
.L_66:
        /*0004*/ 	.word	0x00000082


	//----- nvinfo : EIATTR_KPARAM_INFO
	.align		4
.L_67:
        /*0008*/ 	.byte	0x04, 0x17
        /*000a*/ 	.short	(.L_69 - .L_68)
.L_68:
        /*000c*/ 	.word	0x00000000
        /*0010*/ 	.short	0x000a
        /*0012*/ 	.short	0x0038
        /*0014*/ 	.byte	0x00, 0xf0, 0x11, 0x00


	//----- nvinfo : EIATTR_KPARAM_INFO
	.align		4
.L_69:
        /*0018*/ 	.byte	0x04, 0x17
        /*001a*/ 	.short	(.L_71 - .L_70)
.L_70:
        /*001c*/ 	.word	0x00000000
        /*0020*/ 	.short	0x0009
        /*0022*/ 	.short	0x0034
        /*0024*/ 	.byte	0x00, 0xf0, 0x11, 0x00


	//----- nvinfo : EIATTR_KPARAM_INFO
	.align		4
.L_71:
        /*0028*/ 	.byte	0x04, 0x17
        /*002a*/ 	.short	(.L_73 - .L_72)
.L_72:
        /*002c*/ 	.word	0x00000000
        /*0030*/ 	.short	0x0008
        /*0032*/ 	.short	0x0030
        /*0034*/ 	.byte	0x00, 0xf0, 0x11, 0x00


	//----- nvinfo : EIATTR_KPARAM_INFO
	.align		4
.L_73:
        /*0038*/ 	.byte	0x04, 0x17
        /*003a*/ 	.short	(.L_75 - .L_74)
.L_74:
        /*003c*/ 	.word	0x00000000
        /*0040*/ 	.short	0x0007
        /*0042*/ 	.short	0x002c
        /*0044*/ 	.byte	0x00, 0xf0, 0x11, 0x00


	//----- nvinfo : EIATTR_KPARAM_INFO
	.align		4
.L_75:
        /*0048*/ 	.byte	0x04, 0x17
        /*004a*/ 	.short	(.L_77 - .L_76)
.L_76:
        /*004c*/ 	.word	0x00000000
        /*0050*/ 	.short	0x0006
        /*0052*/ 	.short	0x0028
        /*0054*/ 	.byte	0x00, 0xf0, 0x11, 0x00


	//----- nvinfo : EIATTR_KPARAM_INFO
	.align		4
.L_77:
        /*0058*/ 	.byte	0x04, 0x17
        /*005a*/ 	.short	(.L_79 - .L_78)
.L_78:
        /*005c*/ 	.word	0x00000000
        /*0060*/ 	.short	0x0005
        /*0062*/ 	.short	0x0024
        /*0064*/ 	.byte	0x00, 0xf0, 0x11, 0x00


	//----- nvinfo : EIATTR_KPARAM_INFO
	.align		4
.L_79:
        /*0068*/ 	.byte	0x04, 0x17
        /*006a*/ 	.short	(.L_81 - .L_80)
.L_80:
        /*006c*/ 	.word	0x00000000
        /*0070*/ 	.short	0x0004
        /*0072*/ 	.short	0x0020
        /*0074*/ 	.byte	0x00, 0xf0, 0x11, 0x00


	//----- nvinfo : EIATTR_KPARAM_INFO
	.align		4
.L_81:
        /*0078*/ 	.byte	0x04, 0x17
        /*007a*/ 	.short	(.L_83 - .L_82)
.L_82:
        /*007c*/ 	.word	0x00000000
        /*0080*/ 	.short	0x0003
        /*0082*/ 	.short	0x0018
        /*0084*/ 	.byte	0x00, 0xf5, 0x21, 0x00


	//----- nvinfo : EIATTR_KPARAM_INFO
	.align		4
.L_83:
        /*0088*/ 	.byte	0x04, 0x17
        /*008a*/ 	.short	(.L_85 - .L_84)
.L_84:
        /*008c*/ 	.word	0x00000000
        /*0090*/ 	.short	0x0002
        /*0092*/ 	.short	0x0010
        /*0094*/ 	.byte	0x00, 0xf5, 0x21, 0x00


	//----- nvinfo : EIATTR_KPARAM_INFO
	.align		4
.L_85:
        /*0098*/ 	.byte	0x04, 0x17
        /*009a*/ 	.short	(.L_87 - .L_86)
.L_86:
        /*009c*/ 	.word	0x00000000
        /*00a0*/ 	.short	0x0001
        /*00a2*/ 	.short	0x0008
        /*00a4*/ 	.byte	0x00, 0xf5, 0x21, 0x00


	//----- nvinfo : EIATTR_KPARAM_INFO
	.align		4
.L_87:
        /*00a8*/ 	.byte	0x04, 0x17
        /*00aa*/ 	.short	(.L_89 - .L_88)
.L_88:
        /*00ac*/ 	.word	0x00000000
        /*00b0*/ 	.short	0x0000
        /*00b2*/ 	.short	0x0000
        /*00b4*/ 	.byte	0x00, 0xf5, 0x21, 0x00


	//----- nvinfo : EIATTR_SPARSE_MMA_MASK
	.align		4
.L_89:
        /*00b8*/ 	.byte	0x03, 0x50
        /*00ba*/ 	.short	0x0000


	//----- nvinfo : EIATTR_MAXREG_COUNT
	.align		4
        /*00bc*/ 	.byte	0x03, 0x1b
        /*00be*/ 	.short	0x00ff


	//----- nvinfo : EIATTR_NUM_BARRIERS
	.align		4
        /*00c0*/ 	.byte	0x02, 0x4c
        /*00c2*/ 	.byte	0x01
	.zero		1


	//----- nvinfo : EIATTR_MERCURY_ISA_VERSION
	.align		4
        /*00c4*/ 	.byte	0x03, 0x5f
        /*00c6*/ 	.short	0x0101


	//----- nvinfo : EIATTR_VRC_CTA_INIT_COUNT
	.align		4
        /*00c8*/ 	.byte	0x02, 0x4a
	.zero		1
	.zero		1


	//----- nvinfo : EIATTR_EXIT_INSTR_OFFSETS
	.align		4
        /*00cc*/ 	.byte	0x04, 0x1c
        /*00ce*/ 	.short	(.L_91 - .L_90)


	//   ....[0]....
.L_90:
        /*00d0*/ 	.word	0x00000a10


	//   ....[1]....
        /*00d4*/ 	.word	0x00000ad0


	//----- nvinfo : EIATTR_CBANK_PARAM_SIZE
	.align		4
.L_91:
        /*00d8*/ 	.byte	0x03, 0x19
        /*00da*/ 	.short	0x003c


	//----- nvinfo : EIATTR_PARAM_CBANK
	.align		4
        /*00dc*/ 	.byte	0x04, 0x0a
        /*00de*/ 	.short	(.L_93 - .L_92)
	.align		4
.L_92:
        /*00e0*/ 	.word	index@(.nv.constant0._ZN6im2col22matmul_alloc_bias_reluEPfS0_S0_S0_iiiiiii)
        /*00e4*/ 	.short	0x0380
        /*00e6*/ 	.short	0x003c


	//----- nvinfo : EIATTR_SW_WAR
	.align		4
.L_93:
        /*00e8*/ 	.byte	0x04, 0x36
        /*00ea*/ 	.short	(.L_95 - .L_94)
.L_94:
        /*00ec*/ 	.word	0x00000008
.L_95:


//--------------------- .nv.info._ZN6im2col17matmul_alloc_biasEPfS0_S0_S0_iiiiiii --------------------------
	.section	.nv.info._ZN6im2col17matmul_alloc_biasEPfS0_S0_S0_iiiiiii,"",@"SHT_CUDA_INFO"
	.sectionflags	@""
	.align	4


	//----- nvinfo : EIATTR_CUDA_API_VERSION
	.align		4
        /*0000*/ 	.byte	0x04, 0x37
        /*0002*/ 	.short	(.L_97 - .L_96)
.L_96:
        /*0004*/ 	.word	0x00000082


	//----- nvinfo : EIATTR_KPARAM_INFO
	.align		4
.L_97:
        /*0008*/ 	.byte	0x04, 0x17
        /*000a*/ 	.short	(.L_99 - .L_98)
.L_98:
        /*000c*/ 	.word	0x00000000
        /*0010*/ 	.short	0x000a
        /*0012*/ 	.short	0x0038
        /*0014*/ 	.byte	0x00, 0xf0, 0x11, 0x00


	//----- nvinfo : EIATTR_KPARAM_INFO
	.align		4
.L_99:
        /*0018*/ 	.byte	0x04, 0x17
        /*001a*/ 	.short	(.L_101 - .L_100)
.L_100:
        /*001c*/ 	.word	0x00000000
        /*0020*/ 	.short	0x0009
        /*0022*/ 	.short	0x0034
        /*0024*/ 	.byte	0x00, 0xf0, 0x11, 0x00


	//----- nvinfo : EIATTR_KPARAM_INFO
	.align		4
.L_101:
        /*0028*/ 	.byte	0x04, 0x17
        /*002a*/ 	.short	(.L_103 - .L_102)
.L_102:
        /*002c*/ 	.word	0x00000000
        /*0030*/ 	.short	0x0008
        /*0032*/ 	.short	0x0030
        /*0034*/ 	.byte	0x00, 0xf0, 0x11, 0x00


	//----- nvinfo : EIATTR_KPARAM_INFO
	.align		4
.L_103:
        /*0038*/ 	.byte	0x04, 0x17
        /*003a*/ 	.short	(.L_105 - .L_104)
.L_104:
        /*003c*/ 	.word	0x00000000
        /*0040*/ 	.short	0x0007
        /*0042*/ 	.short	0x002c
        /*0044*/ 	.byte	0x00, 0xf0, 0x11, 0x00


	//----- nvinfo : EIATTR_KPARAM_INFO
	.align		4
.L_105:
        /*0048*/ 	.byte	0x04, 0x17
        /*004a*/ 	.short	(.L_107 - .L_106)
.L_106:
        /*004c*/ 	.word	0x00000000
        /*0050*/ 	.short	0x0006
        /*0052*/ 	.short	0x0028
        /*0054*/ 	.byte	0x00, 0xf0, 0x11, 0x00


	//----- nvinfo : EIATTR_KPARAM_INFO
	.align		4
.L_107:
        /*0058*/ 	.byte	0x04, 0x17
        /*005a*/ 	.short	(.L_109 - .L_108)
.L_108:
        /*005c*/ 	.word	0x00000000
        /*0060*/ 	.short	0x0005
        /*0062*/ 	.short	0x0024
        /*0064*/ 	.byte	0x00, 0xf0, 0x11, 0x00


	//----- nvinfo : EIATTR_KPARAM_INFO
	.align		4
.L_109:
        /*0068*/ 	.byte	0x04, 0x17
        /*006a*/ 	.short	(.L_111 - .L_110)
.L_110:
        /*006c*/ 	.word	0x00000000
        /*0070*/ 	.short	0x0004
        /*0072*/ 	.short	0x0020
        /*0074*/ 	.byte	0x00, 0xf0, 0x11, 0x00


	//----- nvinfo : EIATTR_KPARAM_INFO
	.align		4
.L_111:
        /*0078*/ 	.byte	0x04, 0x17
        /*007a*/ 	.short	(.L_113 - .L_112)
.L_112:
        /*007c*/ 	.word	0x00000000
        /*0080*/ 	.short	0x0003
        /*0082*/ 	.short	0x0018
        /*0084*/ 	.byte	0x00, 0xf5, 0x21, 0x00


	//----- nvinfo : EIATTR_KPARAM_INFO
	.align		4
.L_113:
        /*0088*/ 	.byte	0x04, 0x17
        /*008a*/ 	.short	(.L_115 - .L_114)
.L_114:
        /*008c*/ 	.word	0x00000000
        /*0090*/ 	.short	0x0002
        /*0092*/ 	.short	0x0010
        /*0094*/ 	.byte	0x00, 0xf5, 0x21, 0x00


	//----- nvinfo : EIATTR_KPARAM_INFO
	.align		4
.L_115:
        /*0098*/ 	.byte	0x04, 0x17
        /*009a*/ 	.short	(.L_117 - .L_116)
.L_116:
        /*009c*/ 	.word	0x00000000
        /*00a0*/ 	.short	0x0001
        /*00a2*/ 	.short	0x0008
        /*00a4*/ 	.byte	0x00, 0xf5, 0x21, 0x00


	//----- nvinfo : EIATTR_KPARAM_INFO
	.align		4
.L_117:
        /*00a8*/ 	.byte	0x04, 0x17
        /*00aa*/ 	.short	(.L_119 - .L_118)
.L_118:
        /*00ac*/ 	.word	0x00000000
        /*00b0*/ 	.short	0x0000
        /*00b2*/ 	.short	0x0000
        /*00b4*/ 	.byte	0x00, 0xf5, 0x21, 0x00


	//----- nvinfo : EIATTR_SPARSE_MMA_MASK
	.align		4
.L_119:
        /*00b8*/ 	.byte	0x03, 0x50
        /*00ba*/ 	.short	0x0000


	//----- nvinfo : EIATTR_MAXREG_COUNT
	.align		4
        /*00bc*/ 	.byte	0x03, 0x1b
        /*00be*/ 	.short	0x00ff


	//----- nvinfo : EIATTR_NUM_BARRIERS
	.align		4
        /*00c0*/ 	.byte	0x02, 0x4c
        /*00c2*/ 	.byte	0x01
	.zero		1


	//----- nvinfo : EIATTR_MERCURY_ISA_VERSION
	.align		4
        /*00c4*/ 	.byte	0x03, 0x5f
        /*00c6*/ 	.short	0x0101


	//----- nvinfo : EIATTR_VRC_CTA_INIT_COUNT
	.align		4
        /*00c8*/ 	.byte	0x02, 0x4a
	.zero		1
	.zero		1


	//----- nvinfo : EIATTR_EXIT_INSTR_OFFSETS
	.align		4
        /*00cc*/ 	.byte	0x04, 0x1c
        /*00ce*/ 	.short	(.L_121 - .L_120)


	//   ....[0]....
.L_120:
        /*00d0*/ 	.word	0x00000a10


	//   ....[1]....
        /*00d4*/ 	.word	0x00000ac0


	//----- nvinfo : EIATTR_CBANK_PARAM_SIZE
	.align		4
.L_121:
        /*00d8*/ 	.byte	0x03, 0x19
        /*00da*/ 	.short	0x003c


	//----- nvinfo : EIATTR_PARAM_CBANK
	.align		4
        /*00dc*/ 	.byte	0x04, 0x0a
        /*00de*/ 	.short	(.L_123 - .L_122)
	.align		4
.L_122:
        /*00e0*/ 	.word	index@(.nv.constant0._ZN6im2col17matmul_alloc_biasEPfS0_S0_S0_iiiiiii)
        /*00e4*/ 	.short	0x0380
        /*00e6*/ 	.short	0x003c


	//----- nvinfo : EIATTR_SW_WAR
	.align		4
.L_123:
        /*00e8*/ 	.byte	0x04, 0x36
        /*00ea*/ 	.short	(.L_125 - .L_124)
.L_124:
        /*00ec*/ 	.word	0x00000008
.L_125:


//--------------------- .nv.info._ZN6im2col12matmul_allocEPfS0_S0_iiiiiii --------------------------
	.section	.nv.info._ZN6im2col12matmul_allocEPfS0_S0_iiiiiii,"",@"SHT_CUDA_INFO"
	.sectionflags	@""
	.align	4


	//----- nvinfo : EIATTR_CUDA_API_VERSION
	.align		4
        /*0000*/ 	.byte	0x04, 0x37
        /*0002*/ 	.short	(.L_127 - .L_126)
.L_126:
        /*0004*/ 	.word	0x00000082


	//----- nvinfo : EIATTR_KPARAM_INFO
	.align		4
.L_127:
        /*0008*/ 	.byte	0x04, 0x17
        /*000a*/ 	.short	(.L_129 - .L_128)
.L_128:
        /*000c*/ 	.word	0x00000000
        /*0010*/ 	.short	0x0009
        /*0012*/ 	.short	0x0030
        /*0014*/ 	.byte	0x00, 0xf0, 0x11, 0x00


	//----- nvinfo : EIATTR_KPARAM_INFO
	.align		4
.L_129:
        /*0018*/ 	.byte	0x04, 0x17
        /*001a*/ 	.short	(.L_131 - .L_130)
.L_130:
        /*001c*/ 	.word	0x00000000
        /*0020*/ 	.short	0x0008
        /*0022*/ 	.short	0x002c
        /*0024*/ 	.byte	0x00, 0xf0, 0x11, 0x00


	//----- nvinfo : EIATTR_KPARAM_INFO
	.align		4
.L_131:
        /*0028*/ 	.byte	0x04, 0x17
        /*002a*/ 	.short	(.L_133 - .L_132)
.L_132:
        /*002c*/ 	.word	0x00000000
        /*0030*/ 	.short	0x0007
        /*0032*/ 	.short	0x0028
        /*0034*/ 	.byte	0x00, 0xf0, 0x11, 0x00


	//----- nvinfo : EIATTR_KPARAM_INFO
	.align		4
.L_133:
        /*0038*/ 	.byte	0x04, 0x17
        /*003a*/ 	.short	(.L_135 - .L_134)
.L_134:
        /*003c*/ 	.word	0x00000000
        /*0040*/ 	.short	0x0006
        /*0042*/ 	.short	0x0024
        /*0044*/ 	.byte	0x00, 0xf0, 0x11, 0x00


	//----- nvinfo : EIATTR_KPARAM_INFO
	.align		4
.L_135:
        /*0048*/ 	.byte	0x04, 0x17
        /*004a*/ 	.short	(.L_137 - .L_136)
.L_136:
        /*004c*/ 	.word	0x00000000
        /*0050*/ 	.short	0x0005
        /*0052*/ 	.short	0x0020
        /*0054*/ 	.byte	0x00, 0xf0, 0x11, 0x00


	//----- nvinfo : EIATTR_KPARAM_INFO
	.align		4
.L_137:
        /*0058*/ 	.byte	0x04, 0x17
        /*005a*/ 	.short	(.L_139 - .L_138)
.L_138:
        /*005c*/ 	.word	0x00000000
        /*0060*/ 	.short	0x0004
        /*0062*/ 	.short	0x001c
        /*0064*/ 	.byte	0x00, 0xf0, 0x11, 0x00


	//----- nvinfo : EIATTR_KPARAM_INFO
	.align		4
.L_139:
        /*0068*/ 	.byte	0x04, 0x17
        /*006a*/ 	.short	(.L_141 - .L_140)
.L_140:
        /*006c*/ 	.word	0x00000000
        /*0070*/ 	.short	0x0003
        /*0072*/ 	.short	0x0018
        /*0074*/ 	.byte	0x00, 0xf0, 0x11, 0x00


	//----- nvinfo : EIATTR_KPARAM_INFO
	.align		4
.L_141:
        /*0078*/ 	.byte	0x04, 0x17
        /*007a*/ 	.short	(.L_143 - .L_142)
.L_142:
        /*007c*/ 	.word	0x00000000
        /*0080*/ 	.short	0x0002
        /*0082*/ 	.short	0x0010
        /*0084*/ 	.byte	0x00, 0xf5, 0x21, 0x00


	//----- nvinfo : EIATTR_KPARAM_INFO
	.align		4
.L_143:
        /*0088*/ 	.byte	0x04, 0x17
        /*008a*/ 	.short	(.L_145 - .L_144)
.L_144:
        /*008c*/ 	.word	0x00000000
        /*0090*/ 	.short	0x0001
        /*0092*/ 	.short	0x0008
        /*0094*/ 	.byte	0x00, 0xf5, 0x21, 0x00


	//----- nvinfo : EIATTR_KPARAM_INFO
	.align		4
.L_145:
        /*0098*/ 	.byte	0x04, 0x17
        /*009a*/ 	.short	(.L_147 - .L_146)
.L_146:
        /*009c*/ 	.word	0x00000000
        /*00a0*/ 	.short	0x0000
        /*00a2*/ 	.short	0x0000
        /*00a4*/ 	.byte	0x00, 0xf5, 0x21, 0x00


	//----- nvinfo : EIATTR_SPARSE_MMA_MASK
	.align		4
.L_147:
        /*00a8*/ 	.byte	0x03, 0x50
        /*00aa*/ 	.short	0x0000


	//----- nvinfo : EIATTR_MAXREG_COUNT
	.align		4
        /*00ac*/ 	.byte	0x03, 0x1b
        /*00ae*/ 	.short	0x00ff


	//----- nvinfo : EIATTR_NUM_BARRIERS
	.align		4
        /*00b0*/ 	.byte	0x02, 0x4c
        /*00b2*/ 	.byte	0x01
	.zero		1


	//----- nvinfo : EIATTR_MERCURY_ISA_VERSION
	.align		4
        /*00b4*/ 	.byte	0x03, 0x5f
        /*00b6*/ 	.short	0x0101


	//----- nvinfo : EIATTR_VRC_CTA_INIT_COUNT
	.align		4
        /*00b8*/ 	.byte	0x02, 0x4a
	.zero		1
	.zero		1


	//----- nvinfo : EIATTR_EXIT_INSTR_OFFSETS
	.align		4
        /*00bc*/ 	.byte	0x04, 0x1c
        /*00be*/ 	.short	(.L_149 - .L_148)


	//   ....[0]....
.L_148:
        /*00c0*/ 	.word	0x00000a10


	//   ....[1]....
        /*00c4*/ 	.word	0x00000a80


	//----- nvinfo : EIATTR_CBANK_PARAM_SIZE
	.align		4
.L_149:
        /*00c8*/ 	.byte	0x03, 0x19
        /*00ca*/ 	.short	0x0034


	//----- nvinfo : EIATTR_PARAM_CBANK
	.align		4
        /*00cc*/ 	.byte	0x04, 0x0a
        /*00ce*/ 	.short	(.L_151 - .L_150)
	.align		4
.L_150:
        /*00d0*/ 	.word	index@(.nv.constant0._ZN6im2col12matmul_allocEPfS0_S0_iiiiiii)
        /*00d4*/ 	.short	0x0380
        /*00d6*/ 	.short	0x0034


	//----- nvinfo : EIATTR_SW_WAR
	.align		4
.L_151:
        /*00d8*/ 	.byte	0x04, 0x36
        /*00da*/ 	.short	(.L_153 - .L_152)
.L_152:
        /*00dc*/ 	.word	0x00000008
.L_153:


//--------------------- .nv.info._ZN6im2col12im2col_CHW_2EPfS0_iiiiiiiii --------------------------
	.section	.nv.info._ZN6im2col12im2col_CHW_2EPfS0_iiiiiiiii,"",@"SHT_CUDA_INFO"
	.sectionflags	@""
	.align	4


	//----- nvinfo : EIATTR_CUDA_API_VERSION
	.align		4
        /*0000*/ 	.byte	0x04, 0x37
        /*0002*/ 	.short	(.L_155 - .L_154)
.L_154:
        /*0004*/ 	.word	0x00000082


	//----- nvinfo : EIATTR_KPARAM_INFO
	.align		4
.L_155:
        /*0008*/ 	.byte	0x04, 0x17
        /*000a*/ 	.short	(.L_157 - .L_156)
.L_156:
        /*000c*/ 	.word	0x00000000
        /*0010*/ 	.short	0x000a
        /*0012*/ 	.short	0x0030
        /*0014*/ 	.byte	0x00, 0xf0, 0x11, 0x00


	//----- nvinfo : EIATTR_KPARAM_INFO
	.align		4
.L_157:
        /*0018*/ 	.byte	0x04, 0x17
        /*001a*/ 	.short	(.L_159 - .L_158)
.L_158:
        /*001c*/ 	.word	0x00000000
        /*0020*/ 	.short	0x0009
        /*0022*/ 	.short	0x002c
        /*0024*/ 	.byte	0x00, 0xf0, 0x11, 0x00


	//----- nvinfo : EIATTR_KPARAM_INFO
	.align		4
.L_159:
        /*0028*/ 	.byte	0x04, 0x17
        /*002a*/ 	.short	(.L_161 - .L_160)
.L_160:
        /*002c*/ 	.word	0x00000000
        /*0030*/ 	.short	0x0008
        /*0032*/ 	.short	0x0028
        /*0034*/ 	.byte	0x00, 0xf0, 0x11, 0x00


	//----- nvinfo : EIATTR_KPARAM_INFO
	.align		4
.L_161:
        /*0038*/ 	.byte	0x04, 0x17
        /*003a*/ 	.short	(.L_163 - .L_162)
.L_162:
        /*003c*/ 	.word	0x00000000
        /*0040*/ 	.short	0x0007
        /*0042*/ 	.short	0x0024
        /*0044*/ 	.byte	0x00, 0xf0, 0x11, 0x00


	//----- nvinfo : EIATTR_KPARAM_INFO
	.align		4
.L_163:
        /*0048*/ 	.byte	0x04, 0x17
        /*004a*/ 	.short	(.L_165 - .L_164)
.L_164:
        /*004c*/ 	.word	0x00000000
        /*0050*/ 	.short	0x0006
        /*0052*/ 	.short	0x0020
        /*0054*/ 	.byte	0x00, 0xf0, 0x11, 0x00


	//----- nvinfo : EIATTR_KPARAM_INFO
	.align		4
.L_165:
        /*0058*/ 	.byte	0x04, 0x17
        /*005a*/ 	.short	(.L_167 - .L_166)
.L_166:
        /*005c*/ 	.word	0x00000000
        /*0060*/ 	.short	0x0005
        /*0062*/ 	.short	0x001c
        /*0064*/ 	.byte	0x00, 0xf0, 0x11, 0x00


	//----- nvinfo : EIATTR_KPARAM_INFO
	.align		4
.L_167:
        /*0068*/ 	.byte	0x04, 0x17
        /*006a*/ 	.short	(.L_169 - .L_168)
.L_168:
        /*006c*/ 	.word	0x00000000
        /*0070*/ 	.short	0x0004
        /*0072*/ 	.short	0x0018
        /*0074*/ 	.byte	0x00, 0xf0, 0x11, 0x00


	//----- nvinfo : EIATTR_KPARAM_INFO
	.align		4
.L_169:
        /*0078*/ 	.byte	0x04, 0x17
        /*007a*/ 	.short	(.L_171 - .L_170)
.L_170:
        /*007c*/ 	.word	0x00000000
        /*0080*/ 	.short	0x0003
        /*0082*/ 	.short	0x0014
        /*0084*/ 	.byte	0x00, 0xf0, 0x11, 0x00


	//----- nvinfo : EIATTR_KPARAM_INFO
	.align		4
.L_171:
        /*0088*/ 	.byte	0x04, 0x17
        /*008a*/ 	.short	(.L_173 - .L_172)
.L_172:
        /*008c*/ 	.word	0x00000000
        /*0090*/ 	.short	0x0002
        /*0092*/ 	.short	0x0010
        /*0094*/ 	.byte	0x00, 0xf0, 0x11, 0x00


	//----- nvinfo : EIATTR_KPARAM_INFO
	.align		4
.L_173:
        /*0098*/ 	.byte	0x04, 0x17
        /*009a*/ 	.short	(.L_175 - .L_174)
.L_174:
        /*009c*/ 	.word	0x00000000
        /*00a0*/ 	.short	0x0001
        /*00a2*/ 	.short	0x0008
        /*00a4*/ 	.byte	0x00, 0xf5, 0x21, 0x00


	//----- nvinfo : EIATTR_KPARAM_INFO
	.align		4
.L_175:
        /*00a8*/ 	.byte	0x04, 0x17
        /*00aa*/ 	.short	(.L_177 - .L_176)
.L_176:
        /*00ac*/ 	.word	0x00000000
        /*00b0*/ 	.short	0x0000
        /*00b2*/ 	.short	0x0000
        /*00b4*/ 	.byte	0x00, 0xf5, 0x21, 0x00


	//----- nvinfo : EIATTR_SPARSE_MMA_MASK
	.align		4
.L_177:
        /*00b8*/ 	.byte	0x03, 0x50
        /*00ba*/ 	.short	0x0000


	//----- nvinfo : EIATTR_MAXREG_COUNT
	.align		4
        /*00bc*/ 	.byte	0x03, 0x1b
        /*00be*/ 	.short	0x00ff


	//----- nvinfo : EIATTR_MERCURY_ISA_VERSION
	.align		4
        /*00c0*/ 	.byte	0x03, 0x5f
        /*00c2*/ 	.short	0x0101


	//----- nvinfo : EIATTR_VRC_CTA_INIT_COUNT
	.align		4
        /*00c4*/ 	.byte	0x02, 0x4a
	.zero		1
	.zero		1


	//----- nvinfo : EIATTR_EXIT_INSTR_OFFSETS
	.align		4
        /*00c8*/ 	.byte	0x04, 0x1c
        /*00ca*/ 	.short	(.L_179 - .L_178)


	//   ....[0]....
.L_178:
        /*00cc*/ 	.word	0x00000260


	//   ....[1]....
        /*00d0*/ 	.word	0x000002c0


	//----- nvinfo : EIATTR_CBANK_PARAM_SIZE
	.align		4
.L_179:
        /*00d4*/ 	.byte	0x03, 0x19
        /*00d6*/ 	.short	0x0034


	//----- nvinfo : EIATTR_PARAM_CBANK
	.align		4
        /*00d8*/ 	.byte	0x04, 0x0a
        /*00da*/ 	.short	(.L_181 - .L_180)
	.align		4
.L_180:
        /*00dc*/ 	.word	index@(.nv.constant0._ZN6im2col12im2col_CHW_2EPfS0_iiiiiiiii)
        /*00e0*/ 	.short	0x0380
        /*00e2*/ 	.short	0x0034


	//----- nvinfo : EIATTR_SW_WAR
	.align		4
.L_181:
        /*00e4*/ 	.byte	0x04, 0x36
        /*00e6*/ 	.short	(.L_183 - .L_182)
.L_182:
        /*00e8*/ 	.word	0x00000008
.L_183:


//--------------------- .nv.info._ZN6im2col10im2col_CHWEPfS0_iiiiiiiii --------------------------
	.section	.nv.info._ZN6im2col10im2col_CHWEPfS0_iiiiiiiii,"",@"SHT_CUDA_INFO"
	.sectionflags	@""
	.align	4


	//----- nvinfo : EIATTR_CUDA_API_VERSION
	.align		4
        /*0000*/ 	.byte	0x04, 0x37
        /*0002*/ 	.short	(.L_185 - .L_184)
.L_184:
        /*0004*/ 	.word	0x00000082


	//----- nvinfo : EIATTR_KPARAM_INFO
	.align		4
.L_185:
        /*0008*/ 	.byte	0x04, 0x17
        /*000a*/ 	.short	(.L_187 - .L_186)
.L_186:
        /*000c*/ 	.word	0x00000000
        /*0010*/ 	.short	0x000a
        /*0012*/ 	.short	0x0030
        /*0014*/ 	.byte	0x00, 0xf0, 0x11, 0x00


	//----- nvinfo : EIATTR_KPARAM_INFO
	.align		4
.L_187:
        /*0018*/ 	.byte	0x04, 0x17
        /*001a*/ 	.short	(.L_189 - .L_188)
.L_188:
        /*001c*/ 	.word	0x00000000
        /*0020*/ 	.short	0x0009
        /*0022*/ 	.short	0x002c
        /*0024*/ 	.byte	0x00, 0xf0, 0x11, 0x00


	//----- nvinfo : EIATTR_KPARAM_INFO
	.align		4
.L_189:
        /*0028*/ 	.byte	0x04, 0x17
        /*002a*/ 	.short	(.L_191 - .L_190)
.L_190:
        /*002c*/ 	.word	0x00000000
        /*0030*/ 	.short	0x0008
        /*0032*/ 	.short	0x0028
        /*0034*/ 	.byte	0x00, 0xf0, 0x11, 0x00


	//----- nvinfo : EIATTR_KPARAM_INFO
	.align		4
.L_191:
        /*0038*/ 	.byte	0x04, 0x17
        /*003a*/ 	.short	(.L_193 - .L_192)
.L_192:
        /*003c*/ 	.word	0x00000000
        /*0040*/ 	.short	0x0007
        /*0042*/ 	.short	0x0024
        /*0044*/ 	.byte	0x00, 0xf0, 0x11, 0x00


	//----- nvinfo : EIATTR_KPARAM_INFO
	.align		4
.L_193:
        /*0048*/ 	.byte	0x04, 0x17
        /*004a*/ 	.short	(.L_195 - .L_194)
.L_194:
        /*004c*/ 	.word	0x00000000
        /*0050*/ 	.short	0x0006
        /*0052*/ 	.short	0x0020
        /*0054*/ 	.byte	0x00, 0xf0, 0x11, 0x00


	//----- nvinfo : EIATTR_KPARAM_INFO
	.align		4
.L_195:
        /*0058*/ 	.byte	0x04, 0x17
        /*005a*/ 	.short	(.L_197 - .L_196)
.L_196:
        /*005c*/ 	.word	0x00000000
        /*0060*/ 	.short	0x0005
        /*0062*/ 	.short	0x001c
        /*0064*/ 	.byte	0x00, 0xf0, 0x11, 0x00


	//----- nvinfo : EIATTR_KPARAM_INFO
	.align		4
.L_197:
        /*0068*/ 	.byte	0x04, 0x17
        /*006a*/ 	.short	(.L_199 - .L_198)
.L_198:
        /*006c*/ 	.word	0x00000000
        /*0070*/ 	.short	0x0004
        /*0072*/ 	.short	0x0018
        /*0074*/ 	.byte	0x00, 0xf0, 0x11, 0x00


	//----- nvinfo : EIATTR_KPARAM_INFO
	.align		4
.L_199:
        /*0078*/ 	.byte	0x04, 0x17
        /*007a*/ 	.short	(.L_201 - .L_200)
.L_200:
        /*007c*/ 	.word	0x00000000
        /*0080*/ 	.short	0x0003
        /*0082*/ 	.short	0x0014
        /*0084*/ 	.byte	0x00, 0xf0, 0x11, 0x00


	//----- nvinfo : EIATTR_KPARAM_INFO
	.align		4
.L_201:
        /*0088*/ 	.byte	0x04, 0x17
        /*008a*/ 	.short	(.L_203 - .L_202)
.L_202:
        /*008c*/ 	.word	0x00000000
        /*0090*/ 	.short	0x0002
        /*0092*/ 	.short	0x0010
        /*0094*/ 	.byte	0x00, 0xf0, 0x11, 0x00


	//----- nvinfo : EIATTR_KPARAM_INFO
	.align		4
.L_203:
        /*0098*/ 	.byte	0x04, 0x17
        /*009a*/ 	.short	(.L_205 - .L_204)
.L_204:
        /*009c*/ 	.word	0x00000000
        /*00a0*/ 	.short	0x0001
        /*00a2*/ 	.short	0x0008
        /*00a4*/ 	.byte	0x00, 0xf5, 0x21, 0x00


	//----- nvinfo : EIATTR_KPARAM_INFO
	.align		4
.L_205:
        /*00a8*/ 	.byte	0x04, 0x17
        /*00aa*/ 	.short	(.L_207 - .L_206)
.L_206:
        /*00ac*/ 	.word	0x00000000
        /*00b0*/ 	.short	0x0000
        /*00b2*/ 	.short	0x0000
        /*00b4*/ 	.byte	0x00, 0xf5, 0x21, 0x00


	//----- nvinfo : EIATTR_SPARSE_MMA_MASK
	.align		4
.L_207:
        /*00b8*/ 	.byte	0x03, 0x50
        /*00ba*/ 	.short	0x0000


	//----- nvinfo : EIATTR_MAXREG_COUNT
	.align		4
        /*00bc*/ 	.byte	0x03, 0x1b
        /*00be*/ 	.short	0x00ff


	//----- nvinfo : EIATTR_MERCURY_ISA_VERSION
	.align		4
        /*00c0*/ 	.byte	0x03, 0x5f
        /*00c2*/ 	.short	0x0101


	//----- nvinfo : EIATTR_VRC_CTA_INIT_COUNT
	.align		4
        /*00c4*/ 	.byte	0x02, 0x4a
	.zero		1
	.zero		1


	//----- nvinfo : EIATTR_EXIT_INSTR_OFFSETS
	.align		4
        /*00c8*/ 	.byte	0x04, 0x1c
        /*00ca*/ 	.short	(.L_209 - .L_208)


	//   ....[0]....
.L_208:
        /*00cc*/ 	.word	0x00000370


	//----- nvinfo : EIATTR_CBANK_PARAM_SIZE
	.align		4
.L_209:
        /*00d0*/ 	.byte	0x03, 0x19
        /*00d2*/ 	.short	0x0034


	//----- nvinfo : EIATTR_PARAM_CBANK
	.align		4
        /*00d4*/ 	.byte	0x04, 0x0a
        /*00d6*/ 	.short	(.L_211 - .L_210)
	.align		4
.L_210:
        /*00d8*/ 	.word	index@(.nv.constant0._ZN6im2col10im2col_CHWEPfS0_iiiiiiiii)
        /*00dc*/ 	.short	0x0380
        /*00de*/ 	.short	0x0034


	//----- nvinfo : EIATTR_SW_WAR
	.align		4
.L_211:
        /*00e0*/ 	.byte	0x04, 0x36
        /*00e2*/ 	.short	(.L_213 - .L_212)
.L_212:
        /*00e4*/ 	.word	0x00000008
.L_213:


//--------------------- .nv.callgraph             --------------------------
	.section	.nv.callgraph,"",@"SHT_CUDA_CALLGRAPH"
	.align	4
	.sectionentsize	8
	.align		4
        /*0000*/ 	.word	0x00000000
	.align		4
        /*0004*/ 	.word	0xffffffff
	.align		4
        /*0008*/ 	.word	0x00000000
	.align		4
        /*000c*/ 	.word	0xfffffffe
	.align		4
        /*0010*/ 	.word	0x00000000
	.align		4
        /*0014*/ 	.word	0xfffffffd
	.align		4
        /*0018*/ 	.word	0x00000000
	.align		4
        /*001c*/ 	.word	0xfffffffc


//--------------------- .text._ZN6im2col26matmul_alloc_bias_add_reluEPfS0_S0_S0_iiiiiii --------------------------
	.section	.text._ZN6im2col26matmul_alloc_bias_add_reluEPfS0_S0_S0_iiiiiii,"ax",@progbits
	.align	128
        .global         _ZN6im2col26matmul_alloc_bias_add_reluEPfS0_S0_S0_iiiiiii
        .type           _ZN6im2col26matmul_alloc_bias_add_reluEPfS0_S0_S0_iiiiiii,@function
        .size           _ZN6im2col26matmul_alloc_bias_add_reluEPfS0_S0_S0_iiiiiii,(.L_x_18 - _ZN6im2col26matmul_alloc_bias_add_reluEPfS0_S0_S0_iiiiiii)
        .other          _ZN6im2col26matmul_alloc_bias_add_reluEPfS0_S0_S0_iiiiiii,@"STO_CUDA_ENTRY STV_DEFAULT"
_ZN6im2col26matmul_alloc_bias_add_reluEPfS0_S0_S0_iiiiiii:
.text._ZN6im2col26matmul_alloc_bias_add_reluEPfS0_S0_S0_iiiiiii:
[----:B------:R-:W-:Y:S01]  /*0000*/  LDC R1, c[0x0][0x37c] ;  /* 0x0000df00ff017b82 */ /* 0x000fe20000000800 */
[----:B------:R-:W0:Y:S01]  /*0010*/  S2R R23, SR_CTAID.Y ;  /* 0x0000000000177919 */ /* 0x000e220000002600 */
[----:B------:R-:W1:Y:S01]  /*0020*/  LDCU UR7, c[0x0][0x3b4] ;  /* 0x00007680ff0777ac */ /* 0x000e620008000800 */
[----:B------:R-:W-:Y:S01]  /*0030*/  HFMA2 R11, -RZ, RZ, 0, 0 ;  /* 0x00000000ff0b7431 */ /* 0x000fe200000001ff */
[----:B------:R-:W0:Y:S01]  /*0040*/  S2R R2, SR_TID.Y ;  /* 0x0000000000027919 */ /* 0x000e220000002200 */
[----:B------:R-:W2:Y:S01]  /*0050*/  LDCU.64 UR8, c[0x0][0x358] ;  /* 0x00006b00ff0877ac */ /* 0x000ea20008000a00 */
[----:B------:R-:W3:Y:S01]  /*0060*/  S2R R8, SR_CTAID.Z ;  /* 0x0000000000087919 */ /* 0x000ee20000002700 */
[----:B------:R-:W3:Y:S01]  /*0070*/  S2R R0, SR_TID.X ;  /* 0x0000000000007919 */ /* 0x000ee20000002100 */
[----:B-1----:R-:W-:Y:S01]  /*0080*/  UISETP.GE.AND UP0, UPT, UR7, 0x1, UPT ;  /* 0x000000010700788c */ /* 0x002fe2000bf06270 */
[----:B0-----:R-:W-:Y:S02]  /*0090*/  LEA R23, R23, R2, 0x3 ;  /* 0x0000000217177211 */ /* 0x001fe400078e18ff */
[----:B---3--:R-:W-:-:S06]  /*00a0*/  LEA R22, R8, R0, 0x3 ;  /* 0x0000000008167211 */ /* 0x008fcc00078e18ff */
[----:B--2---:R-:W-:Y:S05]  /*00b0*/  BRA.U !UP0, `(.L_x_0) ;  /* 0x0000000908447547 */ /* 0x004fea000b800000 */
[----:B------:R-:W0:Y:S01]  /*00c0*/  S2UR UR6, SR_CgaCtaId ;  /* 0x00000000000679c3 */ /* 0x000e220000008800 */
[----:B------:R-:W1:Y:S01]  /*00d0*/  S2R R3, SR_CTAID.X ;  /* 0x0000000000037919 */ /* 0x000e620000002500 */
[----:B------:R-:W-:Y:S01]  /*00e0*/  UMOV UR4, 0x400 ;  /* 0x0000040000047882 */ /* 0x000fe20000000000 */
[----:B------:R-:W-:Y:S01]  /*00f0*/  UISETP.GE.U32.AND UP0, UPT, UR7, 0x9, UPT ;  /* 0x000000090700788c */ /* 0x000fe2000bf06070 */
[----:B------:R-:W-:Y:S01]  /*0100*/  MOV R11, RZ ;  /* 0x000000ff000b7202 */ /* 0x000fe20000000f00 */
[----:B------:R-:W-:Y:S02]  /*0110*/  UIADD3 UR5, UPT, UPT, UR4, 0x100, URZ ;  /* 0x0000010004057890 */ /* 0x000fe4000fffe0ff */
[----:B0-----:R-:W-:Y:S02]  /*0120*/  ULEA UR4, UR6, UR4, 0x18 ;  /* 0x0000000406047291 */ /* 0x001fe4000f8ec0ff */
[----:B------:R-:W-:Y:S02]  /*0130*/  ULEA UR5, UR6, UR5, 0x18 ;  /* 0x0000000506057291 */ /* 0x000fe4000f8ec0ff */
[----:B------:R-:W-:-:S02]  /*0140*/  UIADD3 UR6, UPT, UPT, UR7, 0x7, URZ ;  /* 0x0000000707067890 */ /* 0x000fc4000fffe0ff */
[----:B------:R-:W-:Y:S01]  /*0150*/  LEA R5, R2, UR4, 0x5 ;  /* 0x0000000402057c11 */ /* 0x000fe2000f8e28ff */
[----:B------:R-:W-:Y:S01]  /*0160*/  UMOV UR4, URZ ;  /* 0x000000ff00047c82 */ /* 0x000fe20008000000 */
[C---:B------:R-:W-:Y:S02]  /*0170*/  LEA R7, R0.reuse, UR5, 0x2 ;  /* 0x0000000500077c11 */ /* 0x040fe4000f8e10ff */
[----:B------:R-:W-:Y:S02]  /*0180*/  LEA R4, R0, R5, 0x2 ;  /* 0x0000000500047211 */ /* 0x000fe400078e10ff */
[----:B------:R-:W-:Y:S01]  /*0190*/  LEA R6, R2, R7, 0x5 ;  /* 0x0000000702067211 */ /* 0x000fe200078e28ff */
[----:B-1----:R-:W-:Y:S06]  /*01a0*/  BRA.U !UP0, `(.L_x_1) ;  /* 0x0000000508687547 */ /* 0x002fec000b800000 */
[----:B------:R-:W0:Y:S01]  /*01b0*/  LDCU UR10, c[0x0][0x3b8] ;  /* 0x00007700ff0a77ac */ /* 0x000e220008000800 */
[----:B------:R-:W1:Y:S01]  /*01c0*/  LDC R16, c[0x0][0x3b8] ;  /* 0x0000ee00ff107b82 */ /* 0x000e620000000800 */
[----:B------:R-:W-:Y:S01]  /*01d0*/  IMAD R9, R3, UR7, R2 ;  /* 0x0000000703097c24 */ /* 0x000fe2000f8e0202 */
[----:B------:R-:W-:Y:S01]  /*01e0*/  MOV R20, R0 ;  /* 0x0000000000147202 */ /* 0x000fe20000000f00 */
[----:B------:R-:W-:Y:S01]  /*01f0*/  USHF.R.U32.HI UR4, URZ, 0x3, UR6 ;  /* 0x00000003ff047899 */ /* 0x000fe20008011606 */
[----:B------:R-:W-:Y:S01]  /*0200*/  IMAD R18, R23, UR7, R0 ;  /* 0x0000000717127c24 */ /* 0x000fe2000f8e0200 */
[----:B------:R-:W-:Y:S01]  /*0210*/  MOV R21, R2 ;  /* 0x0000000200157202 */ /* 0x000fe20000000f00 */
[----:B------:R-:W2:Y:S01]  /*0220*/  LDCU UR5, c[0x0][0x3b4] ;  /* 0x00007680ff0577ac */ /* 0x000ea20008000800 */
[----:B------:R-:W-:Y:S01]  /*0230*/  IADD3 R11, PT, PT, R9, 0x8, RZ ;  /* 0x00000008090b7810 */ /* 0x000fe20007ffe0ff */
[----:B------:R-:W-:-:S04]  /*0240*/  ULOP3.LUT UR4, UR4, 0xffffffe, URZ, 0xc0, !UPT ;  /* 0x0ffffffe04047892 */ /* 0x000fc8000f8ec0ff */
[----:B------:R-:W-:Y:S01]  /*0250*/  UIADD3 UR4, UPT, UPT, -UR4, URZ, URZ ;  /* 0x000000ff04047290 */ /* 0x000fe2000fffe1ff */
[--C-:B0-----:R-:W-:Y:S02]  /*0260*/  IMAD R11, R11, UR10, R0.reuse ;  /* 0x0000000a0b0b7c24 */ /* 0x101fe4000f8e0200 */
[----:B------:R-:W-:-:S03]  /*0270*/  IMAD R9, R9, UR10, R0 ;  /* 0x0000000a09097c24 */ /* 0x000fc6000f8e0200 */
[C---:B------:R-:W-:Y:S02]  /*0280*/  LEA R19, R8.reuse, R11, 0x3 ;  /* 0x0000000b08137211 */ /* 0x040fe400078e18ff */
[----:B------:R-:W-:Y:S02]  /*0290*/  LEA R17, R8, R9, 0x3 ;  /* 0x0000000908117211 */ /* 0x000fe400078e18ff */
[----:B--2---:R-:W-:-:S07]  /*02a0*/  MOV R11, RZ ;  /* 0x000000ff000b7202 */ /* 0x004fce0000000f00 */
.L_x_2:
[----:B------:R-:W-:Y:S01]  /*02b0*/  UMOV UR7, UR5 ;  /* 0x0000000500077c82 */ /* 0x000fe20008000000 */
[----:B------:R-:W0:Y:S01]  /*02c0*/  LDC.64 R24, c[0x0][0x380] ;  /* 0x0000e000ff187b82 */ /* 0x000e220000000a00 */
[----:B------:R-:W-:Y:S01]  /*02d0*/  ISETP.GE.AND P1, PT, R21, UR7, PT ;  /* 0x0000000715007c0c */ /* 0x000fe2000bf26270 */
[----:B------:R-:W-:Y:S01]  /*02e0*/  HFMA2 R29, -RZ, RZ, 0, 0 ;  /* 0x00000000ff1d7431 */ /* 0x000fe200000001ff */
[----:B------:R-:W-:Y:S02]  /*02f0*/  ISETP.GE.AND P0, PT, R20, UR7, PT ;  /* 0x0000000714007c0c */ /* 0x000fe4000bf06270 */
[----:B------:R-:W-:-:S09]  /*0300*/  MOV R27, RZ ;  /* 0x000000ff001b7202 */ /* 0x000fd20000000f00 */
[----:B------:R-:W2:Y:S01]  /*0310*/  @!P1 LDC.64 R8, c[0x0][0x388] ;  /* 0x0000e200ff089b82 */ /* 0x000ea20000000a00 */
[----:B0-----:R-:W-:-:S05]  /*0320*/  IMAD.WIDE R24, R18, 0x4, R24 ;  /* 0x0000000412187825 */ /* 0x001fca00078e0218 */
[----:B------:R-:W3:Y:S01]  /*0330*/  @!P0 LDG.E R27, desc[UR8][R24.64] ;  /* 0x00000008181b8981 */ /* 0x000ee2000c1e1900 */
[----:B--2---:R-:W-:-:S05]  /*0340*/  @!P1 IMAD.WIDE.U32 R8, R17, 0x4, R8 ;  /* 0x0000000411089825 */ /* 0x004fca00078e0008 */
[----:B------:R-:W2:Y:S04]  /*0350*/  @!P1 LDG.E R29, desc[UR8][R8.64] ;  /* 0x00000008081d9981 */ /* 0x000ea8000c1e1900 */
[----:B---3--:R-:W-:Y:S04]  /*0360*/  STS [R4], R27 ;  /* 0x0000001b04007388 */ /* 0x008fe80000000800 */
[----:B--2---:R-:W-:Y:S01]  /*0370*/  STS [R6], R29 ;  /* 0x0000001d06007388 */ /* 0x004fe20000000800 */
[----:B------:R-:W-:Y:S06]  /*0380*/  BAR.SYNC.DEFER_BLOCKING 0x0 ;  /* 0x0000000000007b1d */ /* 0x000fec0000010000 */
[----:B------:R-:W-:Y:S04]  /*0390*/  LDS R10, [R7] ;  /* 0x00000000070a7984 */ /* 0x000fe80000000800 */
[----:B------:R-:W0:Y:S04]  /*03a0*/  LDS.128 R12, [R5] ;  /* 0x00000000050c7984 */ /* 0x000e280000000c00 */
[----:B------:R-:W2:Y:S04]  /*03b0*/  LDS R26, [R7+0x20] ;  /* 0x00002000071a7984 */ /* 0x000ea80000000800 */
[----:B------:R-:W3:Y:S01]  /*03c0*/  LDS R28, [R7+0x40] ;  /* 0x00004000071c7984 */ /* 0x000ee20000000800 */
[----:B0-----:R-:W-:-:S03]  /*03d0*/  FFMA R10, R12, R10, R11 ;  /* 0x0000000a0c0a7223 */ /* 0x001fc6000000000b */
[----:B------:R-:W0:Y:S01]  /*03e0*/  LDS R12, [R7+0x60] ;  /* 0x00006000070c7984 */ /* 0x000e220000000800 */
[----:B--2---:R-:W-:-:S03]  /*03f0*/  FFMA R11, R26, R13, R10 ;  /* 0x0000000d1a0b7223 */ /* 0x004fc6000000000a */
[----:B------:R-:W-:Y:S01]  /*0400*/  LDS R13, [R7+0x80] ;  /* 0x00008000070d7984 */ /* 0x000fe20000000800 */
[----:B---3--:R-:W-:-:S03]  /*0410*/  FFMA R27, R28, R14, R11 ;  /* 0x0000000e1c1b7223 */ /* 0x008fc6000000000b */
[----:B------:R-:W2:Y:S01]  /*0420*/  LDS.128 R8, [R5+0x10] ;  /* 0x0000100005087984 */ /* 0x000ea20000000c00 */
[----:B------:R-:W-:-:S04]  /*0430*/  IADD3 R14, PT, PT, R20, 0x8, RZ ;  /* 0x00000008140e7810 */ /* 0x000fc80007ffe0ff */
[----:B------:R-:W-:Y:S02]  /*0440*/  ISETP.GE.AND P0, PT, R14, UR7, PT ;  /* 0x000000070e007c0c */ /* 0x000fe4000bf06270 */
[----:B------:R-:W-:-:S04]  /*0450*/  IADD3 R14, PT, PT, R21, 0x8, RZ ;  /* 0x00000008150e7810 */ /* 0x000fc80007ffe0ff */
[----:B------:R-:W-:Y:S02]  /*0460*/  ISETP.GE.AND P1, PT, R14, UR7, PT ;  /* 0x000000070e007c0c */ /* 0x000fe4000bf26270 */
[----:B------:R-:W3:Y:S01]  /*0470*/  LDS R14, [R7+0xa0] ;  /* 0x0000a000070e7984 */ /* 0x000ee20000000800 */
[----:B0-----:R-:W-:-:S03]  /*0480*/  FFMA R15, R12, R15, R27 ;  /* 0x0000000f0c0f7223 */ /* 0x001fc6000000001b */
[----:B------:R-:W0:Y:S01]  /*0490*/  LDS R27, [R7+0xc0] ;  /* 0x0000c000071b7984 */ /* 0x000e220000000800 */
[----:B--2---:R-:W-:-:S06]  /*04a0*/  FFMA R15, R8, R13, R15 ;  /* 0x0000000d080f7223 */ /* 0x004fcc000000000f */
[----:B------:R-:W2:Y:S01]  /*04b0*/  @!P1 LDC.64 R12, c[0x0][0x388] ;  /* 0x0000e200ff0c9b82 */ /* 0x000ea20000000a00 */
[----:B------:R-:W4:Y:S01]  /*04c0*/  LDS R8, [R7+0xe0] ;  /* 0x0000e00007087984 */ /* 0x000f220000000800 */
[----:B------:R-:W-:-:S06]  /*04d0*/  HFMA2 R26, -RZ, RZ, 0, 0 ;  /* 0x00000000ff1a7431 */ /* 0x000fcc00000001ff */
[----:B------:R-:W-:Y:S01]  /*04e0*/  BAR.SYNC.DEFER_BLOCKING 0x0 ;  /* 0x0000000000007b1d */ /* 0x000fe20000010000 */
[----:B--2---:R-:W-:Y:S01]  /*04f0*/  @!P1 IMAD.WIDE.U32 R28, R19, 0x4, R12 ;  /* 0x00000004131c9825 */ /* 0x004fe200078e000c */
[----:B------:R-:W-:-:S04]  /*0500*/  MOV R13, RZ ;  /* 0x000000ff000d7202 */ /* 0x000fc80000000f00 */
[----:B------:R-:W2:Y:S04]  /*0510*/  @!P0 LDG.E R26, desc[UR8][R24.64+0x20] ;  /* 0x00002008181a8981 */ /* 0x000ea8000c1e1900 */
[----:B------:R-:W5:Y:S01]  /*0520*/  @!P1 LDG.E R13, desc[UR8][R28.64] ;  /* 0x000000081c0d9981 */ /* 0x000f62000c1e1900 */
[----:B---3--:R-:W-:-:S04]  /*0530*/  FFMA R9, R14, R9, R15 ;  /* 0x000000090e097223 */ /* 0x008fc8000000000f */
[----:B0-----:R-:W-:-:S04]  /*0540*/  FFMA R9, R27, R10, R9 ;  /* 0x0000000a1b097223 */ /* 0x001fc80000000009 */
[----:B----4-:R-:W-:Y:S01]  /*0550*/  FFMA R9, R8, R11, R9 ;  /* 0x0000000b08097223 */ /* 0x010fe20000000009 */
[----:B------:R-:W-:-:S04]  /*0560*/  UIADD3 UR4, UPT, UPT, UR4, 0x2, URZ ;  /* 0x0000000204047890 */ /* 0x000fc8000fffe0ff */
[----:B------:R-:W-:Y:S01]  /*0570*/  UISETP.NE.AND UP0, UPT, UR4, URZ, UPT ;  /* 0x000000ff0400728c */ /* 0x000fe2000bf05270 */
[----:B------:R-:W-:Y:S02]  /*0580*/  IADD3 R21, PT, PT, R21, 0x10, RZ ;  /* 0x0000001015157810 */ /* 0x000fe40007ffe0ff */
[----:B------:R-:W-:Y:S02]  /*0590*/  IADD3 R20, PT, PT, R20, 0x10, RZ ;  /* 0x0000001014147810 */ /* 0x000fe40007ffe0ff */
[----:B------:R-:W-:Y:S02]  /*05a0*/  IADD3 R18, PT, PT, R18, 0x10, RZ ;  /* 0x0000001012127810 */ /* 0x000fe40007ffe0ff */
[C---:B-1----:R-:W-:Y:S02]  /*05b0*/  LEA R17, R16.reuse, R17, 0x4 ;  /* 0x0000001110117211 */ /* 0x042fe400078e20ff */
[----:B------:R-:W-:Y:S01]  /*05c0*/  LEA R19, R16, R19, 0x4 ;  /* 0x0000001310137211 */ /* 0x000fe200078e20ff */
[----:B--2---:R-:W-:Y:S04]  /*05d0*/  STS [R4], R26 ;  /* 0x0000001a04007388 */ /* 0x004fe80000000800 */
[----:B-----5:R-:W-:Y:S01]  /*05e0*/  STS [R6], R13 ;  /* 0x0000000d06007388 */ /* 0x020fe20000000800 */
[----:B------:R-:W-:Y:S06]  /*05f0*/  BAR.SYNC.DEFER_BLOCKING 0x0 ;  /* 0x0000000000007b1d */ /* 0x000fec0000010000 */
[----:B------:R-:W-:Y:S04]  /*0600*/  LDS R29, [R7] ;  /* 0x00000000071d7984 */ /* 0x000fe80000000800 */
[----:B------:R-:W0:Y:S04]  /*0610*/  LDS.128 R12, [R5] ;  /* 0x00000000050c7984 */ /* 0x000e280000000c00 */
[----:B------:R-:W1:Y:S04]  /*0620*/  LDS R24, [R7+0x20] ;  /* 0x0000200007187984 */ /* 0x000e680000000800 */
[----:B------:R-:W2:Y:S04]  /*0630*/  LDS R25, [R7+0x40] ;  /* 0x0000400007197984 */ /* 0x000ea80000000800 */
[----:B------:R-:W-:Y:S01]  /*0640*/  LDS R27, [R7+0xa0] ;  /* 0x0000a000071b7984 */ /* 0x000fe20000000800 */
[----:B0-----:R-:W-:-:S03]  /*0650*/  FFMA R29, R12, R29, R9 ;  /* 0x0000001d0c1d7223 */ /* 0x001fc60000000009 */
[----:B------:R-:W0:Y:S01]  /*0660*/  LDS R12, [R7+0x60] ;  /* 0x00006000070c7984 */ /* 0x000e220000000800 */
[----:B-1----:R-:W-:-:S03]  /*0670*/  FFMA R24, R24, R13, R29 ;  /* 0x0000000d18187223 */ /* 0x002fc6000000001d */
[----:B------:R-:W-:Y:S04]  /*0680*/  LDS R13, [R7+0x80] ;  /* 0x00008000070d7984 */ /* 0x000fe80000000800 */
[----:B------:R-:W1:Y:S01]  /*0690*/  LDS.128 R8, [R5+0x10] ;  /* 0x0000100005087984 */ /* 0x000e620000000c00 */
[----:B--2---:R-:W-:-:S03]  /*06a0*/  FFMA R25, R25, R14, R24 ;  /* 0x0000000e19197223 */ /* 0x004fc60000000018 */
[----:B------:R-:W2:Y:S04]  /*06b0*/  LDS R24, [R7+0xc0] ;  /* 0x0000c00007187984 */ /* 0x000ea80000000800 */
[----:B------:R-:W3:Y:S01]  /*06c0*/  LDS R14, [R7+0xe0] ;  /* 0x0000e000070e7984 */ /* 0x000ee20000000800 */
[----:B0-----:R-:W-:-:S04]  /*06d0*/  FFMA R15, R12, R15, R25 ;  /* 0x0000000f0c0f7223 */ /* 0x001fc80000000019 */
[----:B-1----:R-:W-:-:S04]  /*06e0*/  FFMA R8, R8, R13, R15 ;  /* 0x0000000d08087223 */ /* 0x002fc8000000000f */
[----:B------:R-:W-:-:S04]  /*06f0*/  FFMA R9, R27, R9, R8 ;  /* 0x000000091b097223 */ /* 0x000fc80000000008 */
[----:B--2---:R-:W-:-:S04]  /*0700*/  FFMA R9, R24, R10, R9 ;  /* 0x0000000a18097223 */ /* 0x004fc80000000009 */
[----:B---3--:R-:W-:Y:S01]  /*0710*/  FFMA R11, R14, R11, R9 ;  /* 0x0000000b0e0b7223 */ /* 0x008fe20000000009 */
[----:B------:R-:W-:Y:S06]  /*0720*/  BAR.SYNC.DEFER_BLOCKING 0x0 ;  /* 0x0000000000007b1d */ /* 0x000fec0000010000 */
[----:B------:R-:W-:Y:S05]  /*0730*/  BRA.U UP0, `(.L_x_2) ;  /* 0xfffffff900dc7547 */ /* 0x000fea000b83ffff */
[----:B------:R-:W-:-:S12]  /*0740*/  ULOP3.LUT UR4, UR6, 0x7ffffff0, URZ, 0xc0, !UPT ;  /* 0x7ffffff006047892 */ /* 0x000fd8000f8ec0ff */
.L_x_1:
[----:B------:R-:W-:-:S09]  /*0750*/  ULOP3.LUT UP0, URZ, UR6, 0x8, URZ, 0xc0, !UPT ;  /* 0x0000000806ff7892 */ /* 0x000fd2000f80c0ff */
[----:B------:R-:W-:Y:S05]  /*0760*/  BRA.U !UP0, `(.L_x_0) ;  /* 0x0000000108987547 */ /* 0x000fea000b800000 */
[----:B------:R-:W-:Y:S01]  /*0770*/  IADD3 R2, PT, PT, R2, UR4, RZ ;  /* 0x0000000402027c10 */ /* 0x000fe2000fffe0ff */
[----:B------:R-:W-:Y:S01]  /*0780*/  HFMA2 R21, -RZ, RZ, 0, 0 ;  /* 0x00000000ff157431 */ /* 0x000fe200000001ff */
[----:B------:R-:W-:Y:S02]  /*0790*/  IADD3 R0, PT, PT, R0, UR4, RZ ;  /* 0x0000000400007c10 */ /* 0x000fe4000fffe0ff */
[----:B------:R-:W-:Y:S02]  /*07a0*/  ISETP.GE.AND P1, PT, R2, UR7, PT ;  /* 0x0000000702007c0c */ /* 0x000fe4000bf26270 */
[----:B------:R-:W-:Y:S02]  /*07b0*/  ISETP.GE.AND P0, PT, R0, UR7, PT ;  /* 0x0000000700007c0c */ /* 0x000fe4000bf06270 */
[----:B------:R-:W-:-:S09]  /*07c0*/  MOV R25, RZ ;  /* 0x000000ff00197202 */ /* 0x000fd20000000f00 */
[----:B------:R-:W0:Y:S01]  /*07d0*/  @!P1 LDC R10, c[0x0][0x3b8] ;  /* 0x0000ee00ff0a9b82 */ /* 0x000e220000000800 */
[----:B------:R-:W-:Y:S02]  /*07e0*/  @!P1 IMAD R15, R3, UR7, R2 ;  /* 0x00000007030f9c24 */ /* 0x000fe4000f8e0202 */
[----:B------:R-:W-:-:S05]  /*07f0*/  @!P0 IMAD R3, R23, UR7, R0 ;  /* 0x0000000717038c24 */ /* 0x000fca000f8e0200 */
[----:B------:R-:W1:Y:S08]  /*0800*/  @!P0 LDC.64 R12, c[0x0][0x380] ;  /* 0x0000e000ff0c8b82 */ /* 0x000e700000000a00 */
[----:B------:R-:W2:Y:S01]  /*0810*/  @!P1 LDC.64 R8, c[0x0][0x388] ;  /* 0x0000e200ff089b82 */ /* 0x000ea20000000a00 */
[----:B0-----:R-:W-:Y:S02]  /*0820*/  @!P1 IMAD R15, R15, R10, R22 ;  /* 0x0000000a0f0f9224 */ /* 0x001fe400078e0216 */
[----:B-1----:R-:W-:-:S05]  /*0830*/  @!P0 IMAD.WIDE R2, R3, 0x4, R12 ;  /* 0x0000000403028825 */ /* 0x002fca00078e020c */
        /* <DEDUP_REMOVED lines=8> */
[----:B------:R-:W1:Y:S04]  /*08c0*/  LDS R27, [R7+0x20] ;  /* 0x00002000071b7984 */ /* 0x000e680000000800 */
[----:B------:R-:W2:Y:S04]  /*08d0*/  LDS R10, [R7+0x40] ;  /* 0x00004000070a7984 */ /* 0x000ea80000000800 */
[----:B------:R-:W3:Y:S04]  /*08e0*/  LDS R29, [R7+0x60] ;  /* 0x00006000071d7984 */ /* 0x000ee80000000800 */
[----:B------:R-:W-:Y:S04]  /*08f0*/  LDS R20, [R7+0x80] ;  /* 0x0000800007147984 */ /* 0x000fe80000000800 */
[----:B------:R-:W4:Y:S04]  /*0900*/  LDS.128 R16, [R5+0x10] ;  /* 0x0000100005107984 */ /* 0x000f280000000c00 */
[----:B------:R-:W5:Y:S04]  /*0910*/  LDS R3, [R7+0xa0] ;  /* 0x0000a00007037984 */ /* 0x000f680000000800 */
[----:B------:R-:W5:Y:S04]  /*0920*/  LDS R2, [R7+0xc0] ;  /* 0x0000c00007027984 */ /* 0x000f680000000800 */
[----:B------:R-:W5:Y:S01]  /*0930*/  LDS R9, [R7+0xe0] ;  /* 0x0000e00007097984 */ /* 0x000f620000000800 */
[----:B0-----:R-:W-:-:S04]  /*0940*/  FFMA R0, R12, R0, R11 ;  /* 0x000000000c007223 */ /* 0x001fc8000000000b */
[----:B-1----:R-:W-:-:S04]  /*0950*/  FFMA R13, R27, R13, R0 ;  /* 0x0000000d1b0d7223 */ /* 0x002fc80000000000 */
[----:B--2---:R-:W-:-:S04]  /*0960*/  FFMA R10, R10, R14, R13 ;  /* 0x0000000e0a0a7223 */ /* 0x004fc8000000000d */
[----:B---3--:R-:W-:-:S04]  /*0970*/  FFMA R15, R29, R15, R10 ;  /* 0x0000000f1d0f7223 */ /* 0x008fc8000000000a */
[----:B----4-:R-:W-:-:S04]  /*0980*/  FFMA R16, R16, R20, R15 ;  /* 0x0000001410107223 */ /* 0x010fc8000000000f */
[----:B-----5:R-:W-:-:S04]  /*0990*/  FFMA R3, R3, R17, R16 ;  /* 0x0000001103037223 */ /* 0x020fc80000000010 */
[----:B------:R-:W-:-:S04]  /*09a0*/  FFMA R2, R2, R18, R3 ;  /* 0x0000001202027223 */ /* 0x000fc80000000003 */
[----:B------:R-:W-:Y:S01]  /*09b0*/  FFMA R11, R9, R19, R2 ;  /* 0x00000013090b7223 */ /* 0x000fe20000000002 */
[----:B------:R-:W-:Y:S06]  /*09c0*/  BAR.SYNC.DEFER_BLOCKING 0x0 ;  /* 0x0000000000007b1d */ /* 0x000fec0000010000 */
.L_x_0:
[----:B------:R-:W0:Y:S01]  /*09d0*/  LDCU UR5, c[0x0][0x3b8] ;  /* 0x00007700ff0577ac */ /* 0x000e220008000800 */
[----:B------:R-:W1:Y:S01]  /*09e0*/  LDCU UR4, c[0x0][0x3b0] ;  /* 0x00007600ff0477ac */ /* 0x000e620008000800 */
[----:B0-----:R-:W-:-:S04]  /*09f0*/  ISETP.GE.AND P0, PT, R22, UR5, PT ;  /* 0x0000000516007c0c */ /* 0x001fc8000bf06270 */
[----:B-1----:R-:W-:-:S13]  /*0a00*/  ISETP.GE.OR P0, PT, R23, UR4, P0 ;  /* 0x0000000417007c0c */ /* 0x002fda0008706670 */
[----:B------:R-:W-:Y:S05]  /*0a10*/  @P0 EXIT ;  /* 0x000000000000094d */ /* 0x000fea0003800000 */
[----:B------:R-:W0:Y:S01]  /*0a20*/  S2R R0, SR_CTAID.X ;  /* 0x0000000000007919 */ /* 0x000e220000002500 */
[----:B------:R-:W1:Y:S08]  /*0a30*/  LDC.64 R2, c[0x0][0x398] ;  /* 0x0000e600ff027b82 */ /* 0x000e700000000a00 */
[----:B------:R-:W2:Y:S01]  /*0a40*/  LDC.64 R4, c[0x0][0x390] ;  /* 0x0000e400ff047b82 */ /* 0x000ea20000000a00 */
[----:B0-----:R-:W-:-:S02]  /*0a50*/  IMAD R7, R0, UR4, R23 ;  /* 0x0000000400077c24 */ /* 0x001fc4000f8e0217 */
[----:B--2---:R-:W-:-:S04]  /*0a60*/  IMAD.WIDE.U32 R4, R23, 0x4, R4 ;  /* 0x0000000417047825 */ /* 0x004fc800078e0004 */
[----:B------:R-:W-:Y:S02]  /*0a70*/  IMAD R7, R7, UR5, R22 ;  /* 0x0000000507077c24 */ /* 0x000fe4000f8e0216 */
[----:B------:R-:W2:Y:S02]  /*0a80*/  LDG.E R5, desc[UR8][R4.64] ;  /* 0x0000000804057981 */ /* 0x000ea4000c1e1900 */
[----:B-1----:R-:W-:-:S05]  /*0a90*/  IMAD.WIDE R2, R7, 0x4, R2 ;  /* 0x0000000407027825 */ /* 0x002fca00078e0202 */
[----:B------:R-:W3:Y:S02]  /*0aa0*/  LDG.E R0, desc[UR8][R2.64] ;  /* 0x0000000802007981 */ /* 0x000ee4000c1e1900 */
[----:B---3--:R-:W-:-:S04]  /*0ab0*/  FADD R0, R0, R11 ;  /* 0x0000000b00007221 */ /* 0x008fc80000000000 */
[----:B--2---:R-:W-:-:S05]  /*0ac0*/  FADD R0, R0, R5 ;  /* 0x0000000500007221 */ /* 0x004fca0000000000 */
[----:B------:R-:W-:-:S05]  /*0ad0*/  FMNMX R7, RZ, R0, !PT ;  /* 0x00000000ff077209 */ /* 0x000fca0007800000 */
[----:B------:R-:W-:Y:S01]  /*0ae0*/  STG.E desc[UR8][R2.64], R7 ;  /* 0x0000000702007986 */ /* 0x000fe2000c101908 */
[----:B------:R-:W-:Y:S05]  /*0af0*/  EXIT ;  /* 0x000000000000794d */ /* 0x000fea0003800000 */
.L_x_3:
[----:B------:R-:W-:-:S00]  /*0b00*/  BRA `(.L_x_3) ;  /* 0xfffffffc00fc7947 */ /* 0x000fc0000383ffff */
[----:B------:R-:W-:-:S00]  /*0b10*/  NOP ;  /* 0x0000000000007918 */ /* 0x000fc00000000000 */
        /* <DEDUP_REMOVED lines=14> */
.L_x_18:


//--------------------- .text._ZN6im2col22matmul_alloc_bias_reluEPfS0_S0_S0_iiiiiii --------------------------
	.section	.text._ZN6im2col22matmul_alloc_bias_reluEPfS0_S0_S0_iiiiiii,"ax",@progbits
	.align	128
        .global         _ZN6im2col22matmul_alloc_bias_reluEPfS0_S0_S0_iiiiiii
        .type           _ZN6im2col22matmul_alloc_bias_reluEPfS0_S0_S0_iiiiiii,@function
        .size           _ZN6im2col22matmul_alloc_bias_reluEPfS0_S0_S0_iiiiiii,(.L_x_19 - _ZN6im2col22matmul_alloc_bias_reluEPfS0_S0_S0_iiiiiii)
        .other          _ZN6im2col22matmul_alloc_bias_reluEPfS0_S0_S0_iiiiiii,@"STO_CUDA_ENTRY STV_DEFAULT"
_ZN6im2col22matmul_alloc_bias_reluEPfS0_S0_S0_iiiiiii:
.text._ZN6im2col22matmul_alloc_bias_reluEPfS0_S0_S0_iiiiiii:
        /* <DEDUP_REMOVED lines=43> */
.L_x_6:
        /* <DEDUP_REMOVED lines=74> */
.L_x_5:
        /* <DEDUP_REMOVED lines=40> */
.L_x_4:
[----:B------:R-:W0:Y:S01]  /*09d0*/  LDCU UR5, c[0x0][0x3b8] ;  /* 0x00007700ff0577ac */ /* 0x000e220008000800 */
[----:B------:R-:W1:Y:S01]  /*09e0*/  LDCU UR4, c[0x0][0x3b0] ;  /* 0x00007600ff0477ac */ /* 0x000e620008000800 */
[----:B0-----:R-:W-:-:S04]  /*09f0*/  ISETP.GE.AND P0, PT, R22, UR5, PT ;  /* 0x0000000516007c0c */ /* 0x001fc8000bf06270 */
[----:B-1----:R-:W-:-:S13]  /*0a00*/  ISETP.GE.OR P0, PT, R23, UR4, P0 ;  /* 0x0000000417007c0c */ /* 0x002fda0008706670 */
[----:B------:R-:W-:Y:S05]  /*0a10*/  @P0 EXIT ;  /* 0x000000000000094d */ /* 0x000fea0003800000 */
[----:B------:R-:W0:Y:S01]  /*0a20*/  LDC.64 R2, c[0x0][0x390] ;  /* 0x0000e400ff027b82 */ /* 0x000e220000000a00 */
[----:B------:R-:W1:Y:S07]  /*0a30*/  S2R R0, SR_CTAID.X ;  /* 0x0000000000007919 */ /* 0x000e6e0000002500 */
[----:B------:R-:W2:Y:S01]  /*0a40*/  LDC.64 R4, c[0x0][0x398] ;  /* 0x0000e600ff047b82 */ /* 0x000ea20000000a00 */
[----:B0-----:R-:W-:-:S06]  /*0a50*/  IMAD.WIDE.U32 R2, R23, 0x4, R2 ;  /* 0x0000000417027825 */ /* 0x001fcc00078e0002 */
[----:B------:R-:W3:Y:S01]  /*0a60*/  LDG.E R2, desc[UR8][R2.64] ;  /* 0x0000000802027981 */ /* 0x000ee2000c1e1900 */
[----:B-1----:R-:W-:-:S04]  /*0a70*/  IMAD R23, R0, UR4, R23 ;  /* 0x0000000400177c24 */ /* 0x002fc8000f8e0217 */
[----:B------:R-:W-:-:S04]  /*0a80*/  IMAD R23, R23, UR5, R22 ;  /* 0x0000000517177c24 */ /* 0x000fc8000f8e0216 */
[----:B--2---:R-:W-:-:S04]  /*0a90*/  IMAD.WIDE R4, R23, 0x4, R4 ;  /* 0x0000000417047825 */ /* 0x004fc800078e0204 */
[----:B---3--:R-:W-:-:S05]  /*0aa0*/  FADD R11, R2, R11 ;  /* 0x0000000b020b7221 */ /* 0x008fca0000000000 */
[----:B------:R-:W-:-:S05]  /*0ab0*/  FMNMX R11, RZ, R11, !PT ;  /* 0x0000000bff0b7209 */ /* 0x000fca0007800000 */
[----:B------:R-:W-:Y:S01]  /*0ac0*/  STG.E desc[UR8][R4.64], R11 ;  /* 0x0000000b04007986 */ /* 0x000fe2000c101908 */
[----:B------:R-:W-:Y:S05]  /*0ad0*/  EXIT ;  /* 0x000000000000794d */ /* 0x000fea0003800000 */
.L_x_7:
        /* <DEDUP_REMOVED lines=10> */
.L_x_19:


//--------------------- .text._ZN6im2col17matmul_alloc_biasEPfS0_S0_S0_iiiiiii --------------------------
	.section	.text._ZN6im2col17matmul_alloc_biasEPfS0_S0_S0_iiiiiii,"ax",@progbits
	.align	128
        .global         _ZN6im2col17matmul_alloc_biasEPfS0_S0_S0_iiiiiii
        .type           _ZN6im2col17matmul_alloc_biasEPfS0_S0_S0_iiiiiii,@function
        .size           _ZN6im2col17matmul_alloc_biasEPfS0_S0_S0_iiiiiii,(.L_x_20 - _ZN6im2col17matmul_alloc_biasEPfS0_S0_S0_iiiiiii)
        .other          _ZN6im2col17matmul_alloc_biasEPfS0_S0_S0_iiiiiii,@"STO_CUDA_ENTRY STV_DEFAULT"
_ZN6im2col17matmul_alloc_biasEPfS0_S0_S0_iiiiiii:
.text._ZN6im2col17matmul_alloc_biasEPfS0_S0_S0_iiiiiii:
        /* <DEDUP_REMOVED lines=43> */
.L_x_10:
        /* <DEDUP_REMOVED lines=74> */
.L_x_9:
        /* <DEDUP_REMOVED lines=40> */
.L_x_8:
        /* <DEDUP_REMOVED lines=14> */
[----:B------:R-:W-:Y:S01]  /*0ab0*/  STG.E desc[UR8][R4.64], R11 ;  /* 0x0000000b04007986 */ /* 0x000fe2000c101908 */
[----:B------:R-:W-:Y:S05]  /*0ac0*/  EXIT ;  /* 0x000000000000794d */ /* 0x000fea0003800000 */
.L_x_11:
        /* <DEDUP_REMOVED lines=11> */
.L_x_20:


//--------------------- .text._ZN6im2col12matmul_allocEPfS0_S0_iiiiiii --------------------------
	.section	.text._ZN6im2col12matmul_allocEPfS0_S0_iiiiiii,"ax",@progbits
	.align	128
        .global         _ZN6im2col12matmul_allocEPfS0_S0_iiiiiii
        .type           _ZN6im2col12matmul_allocEPfS0_S0_iiiiiii,@function
        .size           _ZN6im2col12matmul_allocEPfS0_S0_iiiiiii,(.L_x_21 - _ZN6im2col12matmul_allocEPfS0_S0_iiiiiii)
        .other          _ZN6im2col12matmul_allocEPfS0_S0_iiiiiii,@"STO_CUDA_ENTRY STV_DEFAULT"
_ZN6im2col12matmul_allocEPfS0_S0_iiiiiii:
.text._ZN6im2col12matmul_allocEPfS0_S0_iiiiiii:
[----:B------:R-:W-:Y:S01]  /*0000*/  LDC R1, c[0x0][0x37c] ;  /* 0x0000df00ff017b82 */ /* 0x000fe20000000800 */
[----:B------:R-:W0:Y:S01]  /*0010*/  S2R R23, SR_CTAID.Y ;  /* 0x0000000000177919 */ /* 0x000e220000002600 */
[----:B------:R-:W1:Y:S01]  /*0020*/  LDCU UR7, c[0x0][0x3ac] ;  /* 0x00007580ff0777ac */ /* 0x000e620008000800 */
[----:B------:R-:W-:Y:S01]  /*0030*/  HFMA2 R11, -RZ, RZ, 0, 0 ;  /* 0x00000000ff0b7431 */ /* 0x000fe200000001ff */
[----:B------:R-:W0:Y:S01]  /*0040*/  S2R R2, SR_TID.X ;  /* 0x0000000000027919 */ /* 0x000e220000002100 */
[----:B------:R-:W2:Y:S01]  /*0050*/  LDCU.64 UR8, c[0x0][0x358] ;  /* 0x00006b00ff0877ac */ /* 0x000ea20008000a00 */
[----:B------:R-:W3:Y:S01]  /*0060*/  S2R R8, SR_CTAID.Z ;  /* 0x0000000000087919 */ /* 0x000ee20000002700 */
[----:B------:R-:W3:Y:S01]  /*0070*/  S2R R0, SR_TID.Y ;  /* 0x0000000000007919 */ /* 0x000ee20000002200 */
        /* <DEDUP_REMOVED lines=35> */
.L_x_14:
        /* <DEDUP_REMOVED lines=74> */
.L_x_13:
        /* <DEDUP_REMOVED lines=40> */
.L_x_12:
[----:B------:R-:W0:Y:S01]  /*09d0*/  LDCU UR5, c[0x0][0x3b0] ;  /* 0x00007600ff0577ac */ /* 0x000e220008000800 */
[----:B------:R-:W1:Y:S01]  /*09e0*/  LDCU UR4, c[0x0][0x3a8] ;  /* 0x00007500ff0477ac */ /* 0x000e620008000800 */
[----:B0-----:R-:W-:-:S04]  /*09f0*/  ISETP.GE.AND P0, PT, R22, UR5, PT ;  /* 0x0000000516007c0c */ /* 0x001fc8000bf06270 */
[----:B-1----:R-:W-:-:S13]  /*0a00*/  ISETP.GE.OR P0, PT, R23, UR4, P0 ;  /* 0x0000000417007c0c */ /* 0x002fda0008706670 */
[----:B------:R-:W-:Y:S05]  /*0a10*/  @P0 EXIT ;  /* 0x000000000000094d */ /* 0x000fea0003800000 */
[----:B------:R-:W0:Y:S01]  /*0a20*/  S2R R0, SR_CTAID.X ;  /* 0x0000000000007919 */ /* 0x000e220000002500 */
[----:B------:R-:W1:Y:S01]  /*0a30*/  LDC.64 R2, c[0x0][0x390] ;  /* 0x0000e400ff027b82 */ /* 0x000e620000000a00 */
[----:B0-----:R-:W-:-:S04]  /*0a40*/  IMAD R23, R0, UR4, R23 ;  /* 0x0000000400177c24 */ /* 0x001fc8000f8e0217 */
[----:B------:R-:W-:-:S04]  /*0a50*/  IMAD R23, R23, UR5, R22 ;  /* 0x0000000517177c24 */ /* 0x000fc8000f8e0216 */
[----:B-1----:R-:W-:-:S05]  /*0a60*/  IMAD.WIDE R2, R23, 0x4, R2 ;  /* 0x0000000417027825 */ /* 0x002fca00078e0202 */
[----:B------:R-:W-:Y:S01]  /*0a70*/  STG.E desc[UR8][R2.64], R11 ;  /* 0x0000000b02007986 */ /* 0x000fe2000c101908 */
[----:B------:R-:W-:Y:S05]  /*0a80*/  EXIT ;  /* 0x000000000000794d */ /* 0x000fea0003800000 */
.L_x_15:
        /* <DEDUP_REMOVED lines=15> */
.L_x_21:


//--------------------- .text._ZN6im2col12im2col_CHW_2EPfS0_iiiiiiiii --------------------------
	.section	.text._ZN6im2col12im2col_CHW_2EPfS0_iiiiiiiii,"ax",@progbits
	.align	128
        .global         _ZN6im2col12im2col_CHW_2EPfS0_iiiiiiiii
        .type           _ZN6im2col12im2col_CHW_2EPfS0_iiiiiiiii,@function
        .size           _ZN6im2col12im2col_CHW_2EPfS0_iiiiiiiii,(.L_x_22 - _ZN6im2col12im2col_CHW_2EPfS0_iiiiiiiii)
        .other          _ZN6im2col12im2col_CHW_2EPfS0_iiiiiiiii,@"STO_CUDA_ENTRY STV_DEFAULT"
_ZN6im2col12im2col_CHW_2EPfS0_iiiiiiiii:
.text._ZN6im2col12im2col_CHW_2EPfS0_iiiiiiiii:
[----:B------:R-:W-:Y:S01]  /*0000*/  LDC R1, c[0x0][0x37c] ;  /* 0x0000df00ff017b82 */ /* 0x000fe20000000800 */
[----:B------:R-:W0:Y:S07]  /*0010*/  S2R R8, SR_TID.X ;  /* 0x0000000000087919 */ /* 0x000e2e0000002100 */
[----:B------:R-:W1:Y:S01]  /*0020*/  S2UR UR6, SR_CTAID.Y ;  /* 0x00000000000679c3 */ /* 0x000e620000002600 */
[----:B------:R-:W2:Y:S01]  /*0030*/  LDCU.64 UR8, c[0x0][0x398] ;  /* 0x00007300ff0877ac */ /* 0x000ea20008000a00 */
[----:B------:R-:W3:Y:S01]  /*0040*/  S2R R9, SR_TID.Y ;  /* 0x0000000000097919 */ /* 0x000ee20000002200 */
[----:B------:R-:W4:Y:S01]  /*0050*/  LDCU.64 UR4, c[0x0][0x358] ;  /* 0x00006b00ff0477ac */ /* 0x000f220008000a00 */
[----:B------:R-:W2:Y:S04]  /*0060*/  S2R R11, SR_TID.Z ;  /* 0x00000000000b7919 */ /* 0x000ea80000002300 */
[----:B------:R-:W1:Y:S01]  /*0070*/  LDC.64 R2, c[0x0][0x3a8] ;  /* 0x0000ea00ff027b82 */ /* 0x000e620000000a00 */
[----:B------:R-:W4:Y:S07]  /*0080*/  S2R R10, SR_CTAID.X ;  /* 0x00000000000a7919 */ /* 0x000f2e0000002500 */
[----:B------:R-:W4:Y:S08]  /*0090*/  S2UR UR7, SR_CTAID.Z ;  /* 0x00000000000779c3 */ /* 0x000f300000002700 */
[----:B------:R-:W4:Y:S01]  /*00a0*/  LDC R13, c[0x0][0x394] ;  /* 0x0000e500ff0d7b82 */ /* 0x000f220000000800 */
[----:B-1----:R-:W-:-:S07]  /*00b0*/  IMAD R0, R2, UR6, -R3 ;  /* 0x0000000602007c24 */ /* 0x002fce000f8e0a03 */
[----:B------:R-:W1:Y:S01]  /*00c0*/  LDC R12, c[0x0][0x390] ;  /* 0x0000e400ff0c7b82 */ /* 0x000e620000000800 */
[----:B0-----:R-:W-:Y:S01]  /*00d0*/  IMAD R2, R8, R2, -R3 ;  /* 0x0000000208027224 */ /* 0x001fe200078e0a03 */
[----:B---3--:R-:W-:-:S04]  /*00e0*/  IADD3 R0, PT, PT, R0, R9, RZ ;  /* 0x0000000900007210 */ /* 0x008fc80007ffe0ff */
[----:B--2---:R-:W-:Y:S02]  /*00f0*/  IADD3 R4, PT, PT, R2, R11, RZ ;  /* 0x0000000b02047210 */ /* 0x004fe40007ffe0ff */
[----:B------:R-:W-:Y:S02]  /*0100*/  ISETP.GE.AND P0, PT, R0, UR8, PT ;  /* 0x0000000800007c0c */ /* 0x000fe4000bf06270 */
[----:B------:R-:W-:Y:S02]  /*0110*/  ISETP.GE.AND P1, PT, R4, UR9, PT ;  /* 0x0000000904007c0c */ /* 0x000fe4000bf26270 */
[----:B------:R-:W-:Y:S02]  /*0120*/  ISETP.GT.AND P0, PT, R0, -0x1, !P0 ;  /* 0xffffffff0000780c */ /* 0x000fe40004704270 */
[----:B------:R-:W-:-:S04]  /*0130*/  ISETP.GT.AND P1, PT, R4, -0x1, !P1 ;  /* 0xffffffff0400780c */ /* 0x000fc80004f24270 */
[----:B------:R-:W-:-:S13]  /*0140*/  PLOP3.LUT P0, PT, P0, P1, PT, 0x80, 0x8 ;  /* 0x000000000008781c */ /* 0x000fda0000703070 */
[----:B------:R-:W0:Y:S01]  /*0150*/  @P0 LDC.64 R2, c[0x0][0x380] ;  /* 0x0000e000ff020b82 */ /* 0x000e220000000a00 */
[----:B----4-:R-:W-:-:S04]  /*0160*/  @P0 IMAD R5, R10, R13, UR7 ;  /* 0x000000070a050e24 */ /* 0x010fc8000f8e020d */
[----:B------:R-:W-:Y:S01]  /*0170*/  @P0 IMAD R5, R5, UR8, R0 ;  /* 0x0000000805050c24 */ /* 0x000fe2000f8e0200 */
[----:B------:R-:W2:Y:S03]  /*0180*/  LDCU UR8, c[0x0][0x3a0] ;  /* 0x00007400ff0877ac */ /* 0x000ea60008000800 */
[----:B------:R-:W-:Y:S02]  /*0190*/  @P0 IMAD R7, R5, UR9, R4 ;  /* 0x0000000905070c24 */ /* 0x000fe4000f8e0204 */
[----:B------:R-:W-:Y:S02]  /*01a0*/  HFMA2 R5, -RZ, RZ, 0, 0 ;  /* 0x00000000ff057431 */ /* 0x000fe400000001ff */
[----:B0-----:R-:W-:Y:S02]  /*01b0*/  @P0 IMAD.WIDE.U32 R2, R7, 0x4, R2 ;  /* 0x0000000407020825 */ /* 0x001fe400078e0002 */
[----:B------:R-:W0:Y:S02]  /*01c0*/  LDC R7, c[0x0][0x3a4] ;  /* 0x0000e900ff077b82 */ /* 0x000e240000000800 */
[C---:B-1----:R-:W-:Y:S01]  /*01d0*/  IMAD R4, R12.reuse, UR7, R9 ;  /* 0x000000070c047c24 */ /* 0x042fe2000f8e0209 */
[----:B------:R1:W5:Y:S01]  /*01e0*/  @P0 LDG.E R5, desc[UR4][R2.64] ;  /* 0x0000000402050981 */ /* 0x000362000c1e1900 */
[----:B------:R-:W-:-:S02]  /*01f0*/  IMAD R6, R12, R12, RZ ;  /* 0x0000000c0c067224 */ /* 0x000fc400078e02ff */
[----:B------:R-:W-:Y:S02]  /*0200*/  IMAD R4, R4, R12, R11 ;  /* 0x0000000c04047224 */ /* 0x000fe400078e020b */
[C---:B0-----:R-:W-:Y:S02]  /*0210*/  IMAD R0, R7.reuse, UR6, R8 ;  /* 0x0000000607007c24 */ /* 0x041fe4000f8e0208 */
[----:B--2---:R-:W-:Y:S02]  /*0220*/  IMAD R9, R7, UR8, RZ ;  /* 0x0000000807097c24 */ /* 0x004fe4000f8e02ff */
[----:B------:R-:W-:-:S03]  /*0230*/  IMAD R7, R6, R13, RZ ;  /* 0x0000000d06077224 */ /* 0x000fc600078e02ff */
[----:B------:R-:W-:-:S04]  /*0240*/  ISETP.GE.AND P0, PT, R0, R9, PT ;  /* 0x000000090000720c */ /* 0x000fc80003f06270 */
[----:B------:R-:W-:-:S13]  /*0250*/  ISETP.GE.OR P0, PT, R4, R7, P0 ;  /* 0x000000070400720c */ /* 0x000fda0000706670 */
[----:B-1----:R-:W-:Y:S05]  /*0260*/  @P0 EXIT ;  /* 0x000000000000094d */ /* 0x002fea0003800000 */
[----:B------:R-:W0:Y:S01]  /*0270*/  LDC.64 R2, c[0x0][0x388] ;  /* 0x0000e200ff027b82 */ /* 0x000e220000000a00 */
[----:B------:R-:W-:-:S04]  /*0280*/  IMAD R4, R7, R10, R4 ;  /* 0x0000000a07047224 */ /* 0x000fc800078e0204 */
[----:B------:R-:W-:-:S04]  /*0290*/  IMAD R9, R9, R4, R0 ;  /* 0x0000000409097224 */ /* 0x000fc800078e0200 */
[----:B0-----:R-:W-:-:S05]  /*02a0*/  IMAD.WIDE R2, R9, 0x4, R2 ;  /* 0x0000000409027825 */ /* 0x001fca00078e0202 */
[----:B-----5:R-:W-:Y:S01]  /*02b0*/  STG.E desc[UR4][R2.64], R5 ;  /* 0x0000000502007986 */ /* 0x020fe2000c101904 */
[----:B------:R-:W-:Y:S05]  /*02c0*/  EXIT ;  /* 0x000000000000794d */ /* 0x000fea0003800000 */
.L_x_16:
        /* <DEDUP_REMOVED lines=11> */
.L_x_22:


//--------------------- .text._ZN6im2col10im2col_CHWEPfS0_iiiiiiiii --------------------------
	.section	.text._ZN6im2col10im2col_CHWEPfS0_iiiiiiiii,"ax",@progbits
	.align	128
        .global         _ZN6im2col10im2col_CHWEPfS0_iiiiiiiii
        .type           _ZN6im2col10im2col_CHWEPfS0_iiiiiiiii,@function
        .size           _ZN6im2col10im2col_CHWEPfS0_iiiiiiiii,(.L_x_23 - _ZN6im2col10im2col_CHWEPfS0_iiiiiiiii)
        .other          _ZN6im2col10im2col_CHWEPfS0_iiiiiiiii,@"STO_CUDA_ENTRY STV_DEFAULT"
_ZN6im2col10im2col_CHWEPfS0_iiiiiiiii:
.text._ZN6im2col10im2col_CHWEPfS0_iiiiiiiii:
[----:B------:R-:W-:Y:S08]  /*0000*/  LDC R1, c[0x0][0x37c] ;  /* 0x0000df00ff017b82 */ /* 0x000ff00000000800 */
[----:B------:R-:W0:Y:S01]  /*0010*/  LDC R12, c[0x0][0x394] ;  /* 0x0000e500ff0c7b82 */ /* 0x000e220000000800 */
[----:B------:R-:W1:Y:S01]  /*0020*/  S2R R11, SR_TID.Y ;  /* 0x00000000000b7919 */ /* 0x000e620000002200 */
[----:B------:R-:W2:Y:S01]  /*0030*/  LDCU.64 UR8, c[0x0][0x3a0] ;  /* 0x00007400ff0877ac */ /* 0x000ea20008000a00 */
[----:B------:R-:W3:Y:S05]  /*0040*/  S2R R10, SR_CTAID.X ;  /* 0x00000000000a7919 */ /* 0x000eea0000002500 */
[----:B------:R-:W4:Y:S08]  /*0050*/  S2UR UR4, SR_CTAID.Y ;  /* 0x00000000000479c3 */ /* 0x000f300000002600 */
[----:B------:R-:W5:Y:S01]  /*0060*/  LDC.64 R8, c[0x0][0x3a8] ;  /* 0x0000ea00ff087b82 */ /* 0x000f620000000a00 */
[----:B0-----:R-:W0:Y:S07]  /*0070*/  I2F.U32.RP R0, R12 ;  /* 0x0000000c00007306 */ /* 0x001e2e0000209000 */
[----:B------:R-:W2:Y:S01]  /*0080*/  S2UR UR6, SR_CTAID.Z ;  /* 0x00000000000679c3 */ /* 0x000ea20000002700 */
[----:B------:R-:W-:Y:S01]  /*0090*/  ISETP.NE.U32.AND P2, PT, R12, RZ, PT ;  /* 0x000000ff0c00720c */ /* 0x000fe20003f45070 */
[----:B0-----:R-:W0:Y:S02]  /*00a0*/  MUFU.RCP R0, R0 ;  /* 0x0000000000007308 */ /* 0x001e240000001000 */
[----:B0-----:R-:W-:-:S02]  /*00b0*/  IADD3 R2, PT, PT, R0, 0xffffffe, RZ ;  /* 0x0ffffffe00027810 */ /* 0x001fc40007ffe0ff */
[----:B------:R-:W5:Y:S04]  /*00c0*/  S2R R0, SR_TID.X ;  /* 0x0000000000007919 */ /* 0x000f680000002100 */
[----:B------:R0:W4:Y:S02]  /*00d0*/  F2I.FTZ.U32.TRUNC.NTZ R3, R2 ;  /* 0x0000000200037305 */ /* 0x000124000021f000 */
[----:B0-----:R-:W-:Y:S01]  /*00e0*/  HFMA2 R2, -RZ, RZ, 0, 0 ;  /* 0x00000000ff027431 */ /* 0x001fe200000001ff */
[----:B----4-:R-:W-:-:S05]  /*00f0*/  IADD3 R5, PT, PT, RZ, -R3, RZ ;  /* 0x80000003ff057210 */ /* 0x010fca0007ffe0ff */
[----:B------:R-:W-:-:S04]  /*0100*/  IMAD R5, R5, R12, RZ ;  /* 0x0000000c05057224 */ /* 0x000fc800078e02ff */
[----:B------:R-:W-:Y:S02]  /*0110*/  IMAD.HI.U32 R3, R3, R5, R2 ;  /* 0x0000000503037227 */ /* 0x000fe400078e0002 */
[----:B------:R-:W0:Y:S04]  /*0120*/  LDC.64 R4, c[0x0][0x398] ;  /* 0x0000e600ff047b82 */ /* 0x000e280000000a00 */
[----:B------:R-:W-:-:S05]  /*0130*/  IMAD.HI.U32 R6, R3, UR4, RZ ;  /* 0x0000000403067c27 */ /* 0x000fca000f8e00ff */
[----:B------:R-:W-:-:S05]  /*0140*/  IADD3 R3, PT, PT, -R6, RZ, RZ ;  /* 0x000000ff06037210 */ /* 0x000fca0007ffe1ff */
[----:B------:R-:W-:-:S05]  /*0150*/  IMAD R3, R12, R3, UR4 ;  /* 0x000000040c037e24 */ /* 0x000fca000f8e0203 */
[----:B------:R-:W-:-:S13]  /*0160*/  ISETP.GE.U32.AND P0, PT, R3, R12, PT ;  /* 0x0000000c0300720c */ /* 0x000fda0003f06070 */
[----:B------:R-:W-:Y:S01]  /*0170*/  @P0 IMAD.IADD R3, R3, 0x1, -R12 ;  /* 0x0000000103030824 */ /* 0x000fe200078e0a0c */
[----:B------:R-:W-:-:S04]  /*0180*/  @P0 IADD3 R6, PT, PT, R6, 0x1, RZ ;  /* 0x0000000106060810 */ /* 0x000fc80007ffe0ff */
[----:B------:R-:W-:Y:S01]  /*0190*/  ISETP.GE.U32.AND P1, PT, R3, R12, PT ;  /* 0x0000000c0300720c */ /* 0x000fe20003f26070 */
[----:B-----5:R-:W-:-:S12]  /*01a0*/  IMAD R3, R0, R8, -R9 ;  /* 0x0000000800037224 */ /* 0x020fd800078e0a09 */
[----:B------:R-:W-:Y:S02]  /*01b0*/  @P1 IADD3 R6, PT, PT, R6, 0x1, RZ ;  /* 0x0000000106061810 */ /* 0x000fe40007ffe0ff */
[----:B------:R-:W-:-:S04]  /*01c0*/  @!P2 LOP3.LUT R6, RZ, R12, RZ, 0x33, !PT ;  /* 0x0000000cff06a212 */ /* 0x000fc800078e33ff */
[C---:B------:R-:W-:Y:S01]  /*01d0*/  IADD3 R7, PT, PT, -R6.reuse, RZ, RZ ;  /* 0x000000ff06077210 */ /* 0x040fe20007ffe1ff */
[----:B------:R-:W-:Y:S02]  /*01e0*/  IMAD R2, R6, R8, -R9 ;  /* 0x0000000806027224 */ /* 0x000fe400078e0a09 */
[----:B-1----:R-:W-:Y:S02]  /*01f0*/  IMAD.IADD R8, R3, 0x1, R11 ;  /* 0x0000000103087824 */ /* 0x002fe400078e020b */
[----:B------:R-:W-:Y:S01]  /*0200*/  IMAD R7, R12, R7, UR4 ;  /* 0x000000040c077e24 */ /* 0x000fe2000f8e0207 */
[----:B--2---:R-:W-:Y:S01]  /*0210*/  IADD3 R9, PT, PT, R2, UR6, RZ ;  /* 0x0000000602097c10 */ /* 0x004fe2000fffe0ff */
[----:B------:R-:W1:Y:S01]  /*0220*/  LDCU.64 UR4, c[0x0][0x358] ;  /* 0x00006b00ff0477ac */ /* 0x000e620008000a00 */
[----:B0-----:R-:W-:Y:S01]  /*0230*/  ISETP.GE.AND P1, PT, R8, R5, PT ;  /* 0x000000050800720c */ /* 0x001fe20003f26270 */
[----:B---3--:R-:W-:Y:S01]  /*0240*/  IMAD R10, R10, R12, R7 ;  /* 0x0000000c0a0a7224 */ /* 0x008fe200078e0207 */
[----:B------:R-:W-:-:S02]  /*0250*/  ISETP.GE.AND P0, PT, R9, R4, PT ;  /* 0x000000040900720c */ /* 0x000fc40003f06270 */
[----:B------:R-:W-:Y:S02]  /*0260*/  ISETP.GT.AND P1, PT, R8, -0x1, !P1 ;  /* 0xffffffff0800780c */ /* 0x000fe40004f24270 */
[----:B------:R-:W-:Y:S02]  /*0270*/  ISETP.GT.AND P0, PT, R9, -0x1, !P0 ;  /* 0xffffffff0900780c */ /* 0x000fe40004704270 */
[----:B------:R-:W-:Y:S02]  /*0280*/  MOV R7, RZ ;  /* 0x000000ff00077202 */ /* 0x000fe40000000f00 */
[----:B------:R-:W-:-:S13]  /*0290*/  PLOP3.LUT P0, PT, P0, P1, PT, 0x80, 0x8 ;  /* 0x000000000008781c */ /* 0x000fda0000703070 */
[----:B------:R-:W0:Y:S01]  /*02a0*/  @P0 LDC.64 R2, c[0x0][0x380] ;  /* 0x0000e000ff020b82 */ /* 0x000e220000000a00 */
[----:B------:R-:W-:-:S04]  /*02b0*/  @P0 IMAD R4, R10, R4, R9 ;  /* 0x000000040a040224 */ /* 0x000fc800078e0209 */
[----:B------:R-:W-:-:S03]  /*02c0*/  @P0 IMAD R5, R4, R5, R8 ;  /* 0x0000000504050224 */ /* 0x000fc600078e0208 */
[----:B------:R-:W2:Y:S01]  /*02d0*/  LDC R9, c[0x0][0x390] ;  /* 0x0000e400ff097b82 */ /* 0x000ea20000000800 */
[----:B0-----:R-:W-:-:S07]  /*02e0*/  @P0 IMAD.WIDE.U32 R2, R5, 0x4, R2 ;  /* 0x0000000405020825 */ /* 0x001fce00078e0002 */
[----:B------:R-:W0:Y:S01]  /*02f0*/  LDC.64 R4, c[0x0][0x388] ;  /* 0x0000e200ff047b82 */ /* 0x000e220000000a00 */
[----:B-1----:R-:W3:Y:S01]  /*0300*/  @P0 LDG.E R7, desc[UR4][R2.64] ;  /* 0x0000000402070981 */ /* 0x002ee2000c1e1900 */
[----:B--2---:R-:W-:-:S04]  /*0310*/  IMAD R10, R10, R9, UR6 ;  /* 0x000000060a0a7e24 */ /* 0x004fc8000f8e0209 */
[----:B------:R-:W-:-:S04]  /*0320*/  IMAD R9, R10, R9, R11 ;  /* 0x000000090a097224 */ /* 0x000fc800078e020b */
[----:B------:R-:W-:-:S04]  /*0330*/  IMAD R9, R9, UR8, R6 ;  /* 0x0000000809097c24 */ /* 0x000fc8000f8e0206 */
[----:B------:R-:W-:-:S04]  /*0340*/  IMAD R9, R9, UR9, R0 ;  /* 0x0000000909097c24 */ /* 0x000fc8000f8e0200 */
[----:B0-----:R-:W-:-:S05]  /*0350*/  IMAD.WIDE R4, R9, 0x4, R4 ;  /* 0x0000000409047825 */ /* 0x001fca00078e0204 */
[----:B---3--:R-:W-:Y:S01]  /*0360*/  STG.E desc[UR4][R4.64], R7 ;  /* 0x0000000704007986 */ /* 0x008fe2000c101904 */
[----:B------:R-:W-:Y:S05]  /*0370*/  EXIT ;  /* 0x000000000000794d */ /* 0x000fea0003800000 */
.L_x_17:
        /* <DEDUP_REMOVED lines=16> */
.L_x_23:


//--------------------- .nv.shared._ZN6im2col26matmul_alloc_bias_add_reluEPfS0_S0_S0_iiiiiii --------------------------
	.section	.nv.shared._ZN6im2col26matmul_alloc_bias_add_reluEPfS0_S0_S0_iiiiiii,"aw",@nobits
	.sectionflags	@""
	.align	4
.nv.shared._ZN6im2col26matmul_alloc_bias_add_reluEPfS0_S0_S0_iiiiiii:
	.zero		1536


//--------------------- .nv.shared.reserved.0     --------------------------
	.section	.nv.shared.reserved.0,"aw",@nobits
	.weak		__nv_reservedSMEM_offset_0_alias
	.size		__nv_reservedSMEM_offset_0_alias, 0, 64
	.other		__nv_reservedSMEM_offset_0_alias,@"STO_CUDA_RESERVED_SHARED STV_DEFAULT"
__nv_reservedSMEM_offset_0_alias:
	.zero		0
	.zero		64


//--------------------- .nv.shared._ZN6im2col22matmul_alloc_bias_reluEPfS0_S0_S0_iiiiiii --------------------------
	.section	.nv.shared._ZN6im2col22matmul_alloc_bias_reluEPfS0_S0_S0_iiiiiii,"aw",@nobits
	.sectionflags	@""
	.align	4
.nv.shared._ZN6im2col22matmul_alloc_bias_reluEPfS0_S0_S0_iiiiiii:
	.zero		1536


//--------------------- .nv.shared._ZN6im2col17matmul_alloc_biasEPfS0_S0_S0_iiiiiii --------------------------
	.section	.nv.shared._ZN6im2col17matmul_alloc_biasEPfS0_S0_S0_iiiiiii,"aw",@nobits
	.sectionflags	@""
	.align	4
.nv.shared._ZN6im2col17matmul_alloc_biasEPfS0_S0_S0_iiiiiii:
	.zero		1536


//--------------------- .nv.shared._ZN6im2col12matmul_allocEPfS0_S0_iiiiiii --------------------------
	.section	.nv.shared._ZN6im2col12matmul_allocEPfS0_S0_iiiiiii,"aw",@nobits
	.sectionflags	@""
	.align	4
.nv.shared._ZN6im2col12matmul_allocEPfS0_S0_iiiiiii:
	.zero		1536


//--------------------- .nv.constant0._ZN6im2col26matmul_alloc_bias_add_reluEPfS0_S0_S0_iiiiiii --------------------------
	.section	.nv.constant0._ZN6im2col26matmul_alloc_bias_add_reluEPfS0_S0_S0_iiiiiii,"a",@progbits
	.sectionflags	@""
	.align	4
.nv.constant0._ZN6im2col26matmul_alloc_bias_add_reluEPfS0_S0_S0_iiiiiii:
	.zero		956


//--------------------- .nv.constant0._ZN6im2col22matmul_alloc_bias_reluEPfS0_S0_S0_iiiiiii --------------------------
	.section	.nv.constant0._ZN6im2col22matmul_alloc_bias_reluEPfS0_S0_S0_iiiiiii,"a",@progbits
	.sectionflags	@""
	.align	4
.nv.constant0._ZN6im2col22matmul_alloc_bias_reluEPfS0_S0_S0_iiiiiii:
	.zero		956


//--------------------- .nv.constant0._ZN6im2col17matmul_alloc_biasEPfS0_S0_S0_iiiiiii --------------------------
	.section	.nv.constant0._ZN6im2col17matmul_alloc_biasEPfS0_S0_S0_iiiiiii,"a",@progbits
	.sectionflags	@""
	.align	4
.nv.constant0._ZN6im2col17matmul_alloc_biasEPfS0_S0_S0_iiiiiii:
	.zero		956


//--------------------- .nv.constant0._ZN6im2col12matmul_allocEPfS0_S0_iiiiiii --------------------------
	.section	.nv.constant0._ZN6im2col12matmul_allocEPfS0_S0_iiiiiii,"a",@progbits
	.sectionflags	@""
	.align	4
.nv.constant0._ZN6im2col12matmul_allocEPfS0_S0_iiiiiii:
	.zero		948


//--------------------- .nv.constant0._ZN6im2col12im2col_CHW_2EPfS0_iiiiiiiii --------------------------
	.section	.nv.constant0._ZN6im2col12im2col_CHW_2EPfS0_iiiiiiiii,"a",@progbits
	.sectionflags	@""
	.align	4
.nv.constant0._ZN6im2col12im2col_CHW_2EPfS0_iiiiiiiii:
	.zero		948


//--------------------- .nv.constant0._ZN6im2col10im2col_CHWEPfS0_iiiiiiiii --------------------------
	.section	.nv.constant0._ZN6im2col10im2col_CHWEPfS0_iiiiiiiii,"a",@progbits
	.sectionflags	@""
	.align	4
.nv.constant0._ZN6im2col10im2col_CHWEPfS0_iiiiiiiii:
	.zero		948


//--------------------- SYMBOLS --------------------------

	.type		.nv.reservedSmem.offset0,@object
	.size		.nv.reservedSmem.offset0,0x4
	.type		.nv.reservedSmem.cap,@object
	.size		.nv.reservedSmem.cap,0x4
